	.headerflags	@"EF_CUDA_TEXMODE_UNIFIED EF_CUDA_64BIT_ADDRESS EF_CUDA_ACCELERATORS EF_CUDA_SM90 EF_CUDA_VIRTUAL_SM(EF_CUDA_SM90)"
	.elftype	@"ET_EXEC"


//--------------------- .nv.info                  --------------------------
	.section	.nv.info,"",@"SHT_CUDA_INFO"
	.align	4


	//----- nvinfo : EIATTR_REGCOUNT
	.align		4
        /*0000*/ 	.byte	0x04, 0x2f
        /*0002*/ 	.short	(.L_3 - .L_2)
	.align		4
.L_2:
        /*0004*/ 	.word	index@(triton_poi_fused__native_batch_norm_legit_no_training_add_convolution_elu_10)
        /*0008*/ 	.word	0x00000020


	//----- nvinfo : EIATTR_MIN_STACK_SIZE
	.align		4
.L_3:
        /*000c*/ 	.byte	0x04, 0x12
        /*000e*/ 	.short	(.L_5 - .L_4)
	.align		4
.L_4:
        /*0010*/ 	.word	index@(triton_poi_fused__native_batch_norm_legit_no_training_add_convolution_elu_10)
        /*0014*/ 	.word	0x00000000


	//----- nvinfo : EIATTR_FRAME_SIZE
	.align		4
.L_5:
        /*0018*/ 	.byte	0x04, 0x11
        /*001a*/ 	.short	(.L_7 - .L_6)
	.align		4
.L_6:
        /*001c*/ 	.word	index@(triton_poi_fused__native_batch_norm_legit_no_training_add_convolution_elu_10)
        /*0020*/ 	.word	0x00000000


	//----- nvinfo : EIATTR_MIN_STACK_SIZE
	.align		4
.L_7:
        /*0024*/ 	.byte	0x04, 0x12
        /*0026*/ 	.short	(.L_9 - .L_8)
	.align		4
.L_8:
        /*0028*/ 	.word	index@(triton_poi_fused__native_batch_norm_legit_no_training_add_convolution_elu_10)
        /*002c*/ 	.word	0x00000000
.L_9:


//--------------------- .nv.info.triton_poi_fused__native_batch_norm_legit_no_training_add_convolution_elu_10 --------------------------
	.section	.nv.info.triton_poi_fused__native_batch_norm_legit_no_training_add_convolution_elu_10,"",@"SHT_CUDA_INFO"
	.sectionflags	@""
	.align	4


	//----- nvinfo : EIATTR_CUDA_API_VERSION
	.align		4
        /*0000*/ 	.byte	0x04, 0x37
        /*0002*/ 	.short	(.L_11 - .L_10)
.L_10:
        /*0004*/ 	.word	0x0000007c


	//----- nvinfo : EIATTR_KPARAM_INFO
	.align		4
.L_11:
        /*0008*/ 	.byte	0x04, 0x17
        /*000a*/ 	.short	(.L_13 - .L_12)
.L_12:
        /*000c*/ 	.word	0x00000000
        /*0010*/ 	.short	0x0008
        /*0012*/ 	.short	0x0040
        /*0014*/ 	.byte	0x00, 0xf0, 0x11, 0x00


	//----- nvinfo : EIATTR_KPARAM_INFO
	.align		4
.L_13:
        /*0018*/ 	.byte	0x04, 0x17
        /*001a*/ 	.short	(.L_15 - .L_14)
.L_14:
        /*001c*/ 	.word	0x00000000
        /*0020*/ 	.short	0x0007
        /*0022*/ 	.short	0x0038
        /*0024*/ 	.byte	0x00, 0xf4, 0x21, 0x00


	//----- nvinfo : EIATTR_KPARAM_INFO
	.align		4
.L_15:
        /*0028*/ 	.byte	0x04, 0x17
        /*002a*/ 	.short	(.L_17 - .L_16)
.L_16:
        /*002c*/ 	.word	0x00000000
        /*0030*/ 	.short	0x0006
        /*0032*/ 	.short	0x0030
        /*0034*/ 	.byte	0x00, 0xf4, 0x21, 0x00


	//----- nvinfo : EIATTR_KPARAM_INFO
	.align		4
.L_17:
        /*0038*/ 	.byte	0x04, 0x17
        /*003a*/ 	.short	(.L_19 - .L_18)
.L_18:
        /*003c*/ 	.word	0x00000000
        /*0040*/ 	.short	0x0005
        /*0042*/ 	.short	0x0028
        /*0044*/ 	.byte	0x00, 0xf4, 0x21, 0x00


	//----- nvinfo : EIATTR_KPARAM_INFO
	.align		4
.L_19:
        /*0048*/ 	.byte	0x04, 0x17
        /*004a*/ 	.short	(.L_21 - .L_20)
.L_20:
        /*004c*/ 	.word	0x00000000
        /*0050*/ 	.short	0x0004
        /*0052*/ 	.short	0x0020
        /*0054*/ 	.byte	0x00, 0xf4, 0x21, 0x00


	//----- nvinfo : EIATTR_KPARAM_INFO
	.align		4
.L_21:
        /*0058*/ 	.byte	0x04, 0x17
        /*005a*/ 	.short	(.L_23 - .L_22)
.L_22:
        /*005c*/ 	.word	0x00000000
        /*0060*/ 	.short	0x0003
        /*0062*/ 	.short	0x0018
        /*0064*/ 	.byte	0x00, 0xf4, 0x21, 0x00


	//----- nvinfo : EIATTR_KPARAM_INFO
	.align		4
.L_23:
        /*0068*/ 	.byte	0x04, 0x17
        /*006a*/ 	.short	(.L_25 - .L_24)
.L_24:
        /*006c*/ 	.word	0x00000000
        /*0070*/ 	.short	0x0002
        /*0072*/ 	.short	0x0010
        /*0074*/ 	.byte	0x00, 0xf4, 0x21, 0x00


	//----- nvinfo : EIATTR_KPARAM_INFO
	.align		4
.L_25:
        /*0078*/ 	.byte	0x04, 0x17
        /*007a*/ 	.short	(.L_27 - .L_26)
.L_26:
        /*007c*/ 	.word	0x00000000
        /*0080*/ 	.short	0x0001
        /*0082*/ 	.short	0x0008
        /*0084*/ 	.byte	0x00, 0xf4, 0x21, 0x00


	//----- nvinfo : EIATTR_KPARAM_INFO
	.align		4
.L_27:
        /*0088*/ 	.byte	0x04, 0x17
        /*008a*/ 	.short	(.L_29 - .L_28)
.L_28:
        /*008c*/ 	.word	0x00000000
        /*0090*/ 	.short	0x0000
        /*0092*/ 	.short	0x0000
        /*0094*/ 	.byte	0x00, 0xf4, 0x21, 0x00


	//----- nvinfo : EIATTR_SPARSE_MMA_MASK
	.align		4
.L_29:
        /*0098*/ 	.byte	0x03, 0x50
        /*009a*/ 	.short	0x0000


	//----- nvinfo : EIATTR_MAXREG_COUNT
	.align		4
        /*009c*/ 	.byte	0x03, 0x1b
        /*009e*/ 	.short	0x00ff


	//----- nvinfo : EIATTR_EXIT_INSTR_OFFSETS
	.align		4
        /*00a0*/ 	.byte	0x04, 0x1c
        /*00a2*/ 	.short	(.L_31 - .L_30)


	//   ....[0]....
.L_30:
        /*00a4*/ 	.word	0x00002330


	//----- nvinfo : EIATTR_REQNTID
	.align		4
.L_31:
        /*00a8*/ 	.byte	0x04, 0x10
        /*00aa*/ 	.short	(.L_33 - .L_32)
.L_32:
        /*00ac*/ 	.word	0x00000080
        /*00b0*/ 	.word	0x00000001
        /*00b4*/ 	.word	0x00000001


	//----- nvinfo : EIATTR_CBANK_PARAM_SIZE
	.align		4
.L_33:
        /*00b8*/ 	.byte	0x03, 0x19
        /*00ba*/ 	.short	0x0044


	//----- nvinfo : EIATTR_PARAM_CBANK
	.align		4
        /*00bc*/ 	.byte	0x04, 0x0a
        /*00be*/ 	.short	(.L_35 - .L_34)
	.align		4
.L_34:
        /*00c0*/ 	.word	index@(.nv.constant0.triton_poi_fused__native_batch_norm_legit_no_training_add_convolution_elu_10)
        /*00c4*/ 	.short	0x0210
        /*00c6*/ 	.short	0x0044


	//----- nvinfo : EIATTR_SW_WAR
	.align		4
.L_35:
        /*00c8*/ 	.byte	0x04, 0x36
        /*00ca*/ 	.short	(.L_37 - .L_36)
.L_36:
        /*00cc*/ 	.word	0x00000008
.L_37:


//--------------------- .nv.callgraph             --------------------------
	.section	.nv.callgraph,"",@"SHT_CUDA_CALLGRAPH"
	.align	4
	.sectionentsize	8
	.align		4
        /*0000*/ 	.word	0x00000000
	.align		4
        /*0004*/ 	.word	0xffffffff
	.align		4
        /*0008*/ 	.word	0x00000000
	.align		4
        /*000c*/ 	.word	0xfffffffe
	.align		4
        /*0010*/ 	.word	0x00000000
	.align		4
        /*0014*/ 	.word	0xfffffffd
	.align		4
        /*0018*/ 	.word	0x00000000
	.align		4
        /*001c*/ 	.word	0xfffffffc


//--------------------- .nv.constant4             --------------------------
	.section	.nv.constant4,"a",@progbits
	.align	8
	.align		8
.nv.constant4:
        /*0000*/ 	.dword	_$_str
	.align		8
        /*0008*/ 	.dword	_$_str_$_2


//--------------------- .text.triton_poi_fused__native_batch_norm_legit_no_training_add_convolution_elu_10 --------------------------
	.section	.text.triton_poi_fused__native_batch_norm_legit_no_training_add_convolution_elu_10,"ax",@progbits
	.align	128
        .global         triton_poi_fused__native_batch_norm_legit_no_training_add_convolution_elu_10
        .type           triton_poi_fused__native_batch_norm_legit_no_training_add_convolution_elu_10,@function
        .size           triton_poi_fused__native_batch_norm_legit_no_training_add_convolution_elu_10,(.L_x_1 - triton_poi_fused__native_batch_norm_legit_no_training_add_convolution_elu_10)
        .other          triton_poi_fused__native_batch_norm_legit_no_training_add_convolution_elu_10,@"STO_CUDA_ENTRY STV_DEFAULT"
triton_poi_fused__native_batch_norm_legit_no_training_add_convolution_elu_10:
.text.triton_poi_fused__native_batch_norm_legit_no_training_add_convolution_elu_10:
[----:B------:R-:W-:Y:S01]  /*0000*/  LDC R1, c[0x0][0x28] ;  /* 0x00000a00ff017b82 */ /* 0x000fe20000000800 */
[----:B------:R-:W1:Y:S07]  /*0010*/  S2R R0, SR_TID.X ;  /* 0x0000000000007919 */ /* 0x000e6e0000002100 */
[----:B------:R-:W2:Y:S01]  /*0020*/  LDC.64 R6, c[0x0][0x230] ;  /* 0x00008c00ff067b82 */ /* 0x000ea20000000a00 */
[----:B------:R-:W-:Y:S01]  /*0030*/  ULDC.64 UR4, c[0x0][0x208] ;  /* 0x0000820000047ab9 */ /* 0x000fe20000000a00 */
[----:B------:R-:W3:Y:S06]  /*0040*/  S2R R5, SR_CTAID.X ;  /* 0x0000000000057919 */ /* 0x000eec0000002500 */
[----:B------:R-:W4:Y:S08]  /*0050*/  LDC.64 R22, c[0x0][0x220] ;  /* 0x00008800ff167b82 */ /* 0x000f300000000a00 */
[----:B------:R-:W5:Y:S08]  /*0060*/  LDC.64 R18, c[0x0][0x228] ;  /* 0x00008a00ff127b82 */ /* 0x000f700000000a00 */
[----:B------:R-:W4:Y:S01]  /*0070*/  LDC.64 R8, c[0x0][0x238] ;  /* 0x00008e00ff087b82 */ /* 0x000f220000000a00 */
[----:B-1----:R-:W-:-:S07]  /*0080*/  SHF.L.U32 R0, R0, 0x2, RZ ;  /* 0x0000000200007819 */ /* 0x002fce00000006ff */
[----:B------:R-:W1:Y:S01]  /*0090*/  LDC.64 R16, c[0x0][0x240] ;  /* 0x00009000ff107b82 */ /* 0x000e620000000a00 */
[----:B---3--:R-:W-:Y:S02]  /*00a0*/  SHF.R.S32.HI R3, RZ, 0x15, R5 ;  /* 0x00000015ff037819 */ /* 0x008fe40000011405 */
[----:B------:R-:W-:Y:S02]  /*00b0*/  LOP3.LUT R0, R0, 0x1fc, RZ, 0xc0, !PT ;  /* 0x000001fc00007812 */ /* 0x000fe400078ec0ff */
[----:B------:R-:W-:Y:S02]  /*00c0*/  SGXT R3, R3, 0x1 ;  /* 0x000000010303781a */ /* 0x000fe40000000200 */
[----:B------:R-:W-:Y:S02]  /*00d0*/  LEA R2, R5, R0, 0xa ;  /* 0x0000000005027211 */ /* 0x000fe400078e50ff */
[----:B------:R-:W3:Y:S02]  /*00e0*/  LDC.64 R4, c[0x0][0x210] ;  /* 0x00008400ff047b82 */ /* 0x000ee40000000a00 */
[----:B------:R-:W-:-:S04]  /*00f0*/  LEA.HI R3, R3, R2, RZ, 0xc ;  /* 0x0000000203037211 */ /* 0x000fc800078f60ff */
[----:B------:R-:W-:-:S04]  /*0100*/  SHF.R.S32.HI R21, RZ, 0xc, R3 ;  /* 0x0000000cff157819 */ /* 0x000fc80000011403 */
[----:B------:R-:W-:-:S04]  /*0110*/  LEA.HI R0, R21, R21, RZ, 0x7 ;  /* 0x0000001515007211 */ /* 0x000fc800078f38ff */
[----:B------:R-:W-:-:S04]  /*0120*/  LOP3.LUT R0, R0, 0xffffff80, RZ, 0xc0, !PT ;  /* 0xffffff8000007812 */ /* 0x000fc800078ec0ff */
[----:B------:R-:W-:-:S05]  /*0130*/  IADD3 R21, R21, -R0, RZ ;  /* 0x8000000015157210 */ /* 0x000fca0007ffe0ff */
[----:B--2---:R-:W-:-:S06]  /*0140*/  IMAD.WIDE R24, R21, 0x4, R6 ;  /* 0x0000000415187825 */ /* 0x004fcc00078e0206 */
[----:B------:R-:W2:Y:S01]  /*0150*/  LDG.E.EL R24, desc[UR4][R24.64] ;  /* 0x0000000418187981 */ /* 0x000ea2000c2e1900 */
[----:B----4-:R-:W-:-:S04]  /*0160*/  IMAD.WIDE R28, R21, 0x4, R22 ;  /* 0x00000004151c7825 */ /* 0x010fc800078e0216 */
[----:B---3--:R-:W-:Y:S01]  /*0170*/  IMAD.WIDE R4, R2, 0x4, R4 ;  /* 0x0000000402047825 */ /* 0x008fe200078e0204 */
[----:B------:R-:W3:Y:S03]  /*0180*/  LDG.E.EL R0, desc[UR4][R28.64] ;  /* 0x000000041c007981 */ /* 0x000ee6000c2e1900 */
[C---:B-----5:R-:W-:Y:S01]  /*0190*/  IMAD.WIDE R10, R21.reuse, 0x4, R18 ;  /* 0x00000004150a7825 */ /* 0x060fe200078e0212 */
[----:B------:R-:W3:Y:S03]  /*01a0*/  LDG.E.128 R12, desc[UR4][R4.64] ;  /* 0x00000004040c7981 */ /* 0x000ee6000c1e1d00 */
[C---:B0-----:R-:W-:Y:S02]  /*01b0*/  IMAD.WIDE R26, R21.reuse, 0x4, R8 ;  /* 0x00000004151a7825 */ /* 0x041fe400078e0208 */
[----:B------:R-:W4:Y:S02]  /*01c0*/  LDG.E.EL R10, desc[UR4][R10.64] ;  /* 0x000000040a0a7981 */ /* 0x000f24000c2e1900 */
[----:B-1----:R-:W-:-:S02]  /*01d0*/  IMAD.WIDE R20, R21, 0x4, R16 ;  /* 0x0000000415147825 */ /* 0x002fc400078e0210 */
[----:B------:R-:W5:Y:S04]  /*01e0*/  LDG.E.EL R26, desc[UR4][R26.64] ;  /* 0x000000041a1a7981 */ /* 0x000f68000c2e1900 */
[----:B------:R0:W5:Y:S01]  /*01f0*/  LDG.E.EL R11, desc[UR4][R20.64] ;  /* 0x00000004140b7981 */ /* 0x000162000c2e1900 */
[----:B------:R-:W-:-:S04]  /*0200*/  IADD3 R3, R3, 0x200, RZ ;  /* 0x0000020003037810 */ /* 0x000fc80007ffe0ff */
[----:B------:R-:W-:Y:S01]  /*0210*/  SHF.R.S32.HI R3, RZ, 0xc, R3 ;  /* 0x0000000cff037819 */ /* 0x000fe20000011403 */
[----:B0-----:R-:W-:Y:S01]  /*0220*/  HFMA2.MMA R21, -RZ, RZ, 1.625, 0 ;  /* 0x3e800000ff157435 */ /* 0x001fe200000001ff */
[----:B--2---:R-:W-:Y:S02]  /*0230*/  FADD R25, R24, 9.9999997473787516356e-06 ;  /* 0x3727c5ac18197421 */ /* 0x004fe40000000000 */
[----:B------:R-:W-:Y:S02]  /*0240*/  LEA.HI R24, R3, R3, RZ, 0x7 ;  /* 0x0000000303187211 */ /* 0x000fe400078f38ff */
[----:B------:R-:W0:Y:S02]  /*0250*/  MUFU.SQRT R28, R25 ;  /* 0x00000019001c7308 */ /* 0x000e240000002000 */
[----:B------:R-:W-:-:S04]  /*0260*/  LOP3.LUT R24, R24, 0xffffff80, RZ, 0xc0, !PT ;  /* 0xffffff8018187812 */ /* 0x000fc800078ec0ff */
[----:B------:R-:W-:Y:S01]  /*0270*/  IADD3 R3, R3, -R24, RZ ;  /* 0x8000001803037210 */ /* 0x000fe20007ffe0ff */
[--C-:B---3--:R-:W-:Y:S01]  /*0280*/  FADD R12, R12, R0.reuse ;  /* 0x000000000c0c7221 */ /* 0x108fe20000000000 */
[--C-:B------:R-:W-:Y:S01]  /*0290*/  FADD R13, R13, R0.reuse ;  /* 0x000000000d0d7221 */ /* 0x100fe20000000000 */
[--C-:B------:R-:W-:Y:S01]  /*02a0*/  FADD R14, R14, R0.reuse ;  /* 0x000000000e0e7221 */ /* 0x100fe20000000000 */
[----:B------:R-:W-:Y:S02]  /*02b0*/  FADD R15, R15, R0 ;  /* 0x000000000f0f7221 */ /* 0x000fe40000000000 */
[C---:B----4-:R-:W-:Y:S01]  /*02c0*/  FADD R27, -R10.reuse, R13 ;  /* 0x0000000d0a1b7221 */ /* 0x050fe20000000100 */
[----:B------:R-:W-:Y:S01]  /*02d0*/  FADD R29, -R10, R14 ;  /* 0x0000000e0a1d7221 */ /* 0x000fe20000000100 */
[C---:B0-----:R-:W-:Y:S02]  /*02e0*/  FSETP.GT.AND P0, PT, R28.reuse, 8.50705917302346158658e+37, PT ;  /* 0x7e8000001c00780b */ /* 0x041fe40003f04000 */
[----:B------:R-:W-:-:S02]  /*02f0*/  FSETP.GEU.AND P1, PT, R28, 1.175494350822287508e-38, PT ;  /* 0x008000001c00780b */ /* 0x000fc40003f2e000 */
[----:B------:R-:W-:-:S09]  /*0300*/  FSEL R25, R21, 1, P0 ;  /* 0x3f80000015197808 */ /* 0x000fd20000000000 */
[----:B------:R-:W-:Y:S02]  /*0310*/  @P0 FMUL R28, R28, 0.25 ;  /* 0x3e8000001c1c0820 */ /* 0x000fe40000400000 */
[----:B------:R-:W-:Y:S02]  /*0320*/  @!P1 FMUL R25, R25, 16777216 ;  /* 0x4b80000019199820 */ /* 0x000fe40000400000 */
[----:B------:R-:W-:-:S06]  /*0330*/  @!P1 FMUL R28, R28, 16777216 ;  /* 0x4b8000001c1c9820 */ /* 0x000fcc0000400000 */
[----:B------:R-:W0:Y:S02]  /*0340*/  MUFU.RCP R28, R28 ;  /* 0x0000001c001c7308 */ /* 0x000e240000001000 */
[----:B0-----:R-:W-:Y:S01]  /*0350*/  FMUL R20, R28, R25 ;  /* 0x000000191c147220 */ /* 0x001fe20000400000 */
[C---:B------:R-:W-:Y:S01]  /*0360*/  FADD R25, -R10.reuse, R12 ;  /* 0x0000000c0a197221 */ /* 0x040fe20000000100 */
[----:B------:R-:W-:Y:S02]  /*0370*/  FADD R28, -R10, R15 ;  /* 0x0000000f0a1c7221 */ /* 0x000fe40000000100 */
[-C--:B------:R-:W-:Y:S01]  /*0380*/  FMUL R24, R27, R20.reuse ;  /* 0x000000141b187220 */ /* 0x080fe20000400000 */
[-C--:B------:R-:W-:Y:S01]  /*0390*/  FMUL R25, R25, R20.reuse ;  /* 0x0000001419197220 */ /* 0x080fe20000400000 */
[-C--:B------:R-:W-:Y:S01]  /*03a0*/  FMUL R10, R29, R20.reuse ;  /* 0x000000141d0a7220 */ /* 0x080fe20000400000 */
[----:B------:R-:W-:Y:S01]  /*03b0*/  FMUL R28, R28, R20 ;  /* 0x000000141c1c7220 */ /* 0x000fe20000400000 */
[C-C-:B-----5:R-:W-:Y:S01]  /*03c0*/  FFMA R24, R26.reuse, R24, R11.reuse ;  /* 0x000000181a187223 */ /* 0x160fe2000000000b */
[C-C-:B------:R-:W-:Y:S01]  /*03d0*/  FFMA R25, R26.reuse, R25, R11.reuse ;  /* 0x000000191a197223 */ /* 0x140fe2000000000b */
[C-C-:B------:R-:W-:Y:S01]  /*03e0*/  FFMA R10, R26.reuse, R10, R11.reuse ;  /* 0x0000000a1a0a7223 */ /* 0x140fe2000000000b */
[----:B------:R-:W-:Y:S01]  /*03f0*/  FFMA R26, R26, R28, R11 ;  /* 0x0000001c1a1a7223 */ /* 0x000fe2000000000b */
[----:B------:R-:W-:-:S04]  /*0400*/  IMAD.WIDE R28, R3, 0x4, R6 ;  /* 0x00000004031c7825 */ /* 0x000fc800078e0206 */
[C---:B------:R-:W-:Y:S01]  /*0410*/  FMUL R0, R25.reuse, 1.4426950216293334961 ;  /* 0x3fb8aa3b19007820 */ /* 0x040fe20000400000 */
[----:B------:R-:W-:Y:S01]  /*0420*/  FADD.FTZ R11, |R25|, -RZ ;  /* 0x800000ff190b7221 */ /* 0x000fe20000010200 */
[----:B------:R-:W-:Y:S02]  /*0430*/  IMAD.WIDE R6, R3, 0x4, R22 ;  /* 0x0000000403067825 */ /* 0x000fe400078e0216 */
[----:B------:R0:W2:Y:S02]  /*0440*/  LDG.E.EL R22, desc[UR4][R28.64] ;  /* 0x000000041c167981 */ /* 0x0000a4000c2e1900 */
[----:B------:R-:W1:Y:S01]  /*0450*/  FRND R0, R0 ;  /* 0x0000000000007307 */ /* 0x000e620000201000 */
[----:B------:R-:W-:Y:S01]  /*0460*/  FSETP.GEU.AND P0, PT, R11, 0.40999999642372131348, PT ;  /* 0x3ed1eb850b00780b */ /* 0x000fe20003f0e000 */
[----:B------:R3:W4:Y:S03]  /*0470*/  LDG.E.EL R7, desc[UR4][R6.64] ;  /* 0x0000000406077981 */ /* 0x000726000c2e1900 */
[----:B-1----:R-:W-:-:S02]  /*0480*/  FSEL R20, R0, RZ, P0 ;  /* 0x000000ff00147208 */ /* 0x002fc40000000000 */
[----:B------:R-:W-:-:S03]  /*0490*/  MOV R0, 0x3ab5ebe6 ;  /* 0x3ab5ebe600007802 */ /* 0x000fc60000000f00 */
[C---:B------:R-:W-:Y:S01]  /*04a0*/  FFMA.FTZ R11, -R20.reuse, 0.693145751953125, R25 ;  /* 0x3f317200140b7823 */ /* 0x040fe20000010119 */
[----:B------:R-:W-:-:S03]  /*04b0*/  FSETP.NEU.AND P5, PT, R20, 128, PT ;  /* 0x430000001400780b */ /* 0x000fc60003fad000 */
[C---:B------:R-:W-:Y:S01]  /*04c0*/  FFMA.FTZ R11, -R20.reuse, 1.428606765330187045e-06, R11 ;  /* 0x35bfbe8e140b7823 */ /* 0x040fe2000001010b */
[----:B------:R-:W-:-:S03]  /*04d0*/  FSEL R27, R20, 127, P5 ;  /* 0x42fe0000141b7808 */ /* 0x000fc60002800000 */
[C---:B------:R-:W-:Y:S01]  /*04e0*/  FFMA.FTZ R23, R11.reuse, R0, 0.0083824126049876213074 ;  /* 0x3c0956630b177423 */ /* 0x040fe20000010000 */
[----:B------:R-:W1:Y:S03]  /*04f0*/  MUFU.EX2 R20, R27 ;  /* 0x0000001b00147308 */ /* 0x000e660000000800 */
[----:B------:R-:W-:-:S04]  /*0500*/  FFMA.FTZ R23, R11, R23, 0.041667830199003219604 ;  /* 0x3d2aabe30b177423 */ /* 0x000fc80000010017 */
[----:B------:R-:W-:-:S04]  /*0510*/  FFMA.FTZ R23, R11, R23, 0.16666397452354431152 ;  /* 0x3e2aa9f60b177423 */ /* 0x000fc80000010017 */
[----:B0-----:R-:W-:-:S04]  /*0520*/  FFMA.FTZ R28, R11, R23, 0.49999994039535522461 ;  /* 0x3efffffe0b1c7423 */ /* 0x001fc80000010017 */
[----:B------:R-:W-:Y:S01]  /*0530*/  FMUL R28, R11, R28 ;  /* 0x0000001c0b1c7220 */ /* 0x000fe20000400000 */
[----:B-1----:R-:W-:-:S03]  /*0540*/  FADD R23, R20, -1 ;  /* 0xbf80000014177421 */ /* 0x002fc60000000000 */
[----:B------:R-:W-:-:S04]  /*0550*/  FFMA.FTZ R11, R11, R28, R11 ;  /* 0x0000001c0b0b7223 */ /* 0x000fc8000001000b */
[----:B------:R-:W-:Y:S01]  /*0560*/  FFMA.FTZ R28, R20, R11, R23 ;  /* 0x0000000b141c7223 */ /* 0x000fe20000010017 */
[----:B------:R-:W-:-:S04]  /*0570*/  FMUL R20, R24, 1.4426950216293334961 ;  /* 0x3fb8aa3b18147820 */ /* 0x000fc80000400000 */
[----:B------:R-:W0:Y:S01]  /*0580*/  FRND R11, R20 ;  /* 0x00000014000b7307 */ /* 0x000e220000201000 */
[----:B---3--:R-:W-:-:S05]  /*0590*/  FADD.FTZ R6, |R24|, -RZ ;  /* 0x800000ff18067221 */ /* 0x008fca0000010200 */
[----:B------:R-:W-:Y:S01]  /*05a0*/  FSETP.GEU.AND P0, PT, R6, 0.40999999642372131348, PT ;  /* 0x3ed1eb850600780b */ /* 0x000fe20003f0e000 */
[----:B------:R-:W-:-:S04]  /*05b0*/  IMAD.WIDE R18, R3, 0x4, R18 ;  /* 0x0000000403127825 */ /* 0x000fc800078e0212 */
[----:B------:R-:W-:Y:S01]  /*05c0*/  IMAD.WIDE R8, R3, 0x4, R8 ;  /* 0x0000000403087825 */ /* 0x000fe200078e0208 */
[----:B------:R1:W3:Y:S01]  /*05d0*/  LDG.E.EL R6, desc[UR4][R18.64] ;  /* 0x0000000412067981 */ /* 0x0002e2000c2e1900 */
[----:B0-----:R-:W-:Y:S02]  /*05e0*/  FSEL R11, R11, RZ, P0 ;  /* 0x000000ff0b0b7208 */ /* 0x001fe40000000000 */
[----:B------:R-:W-:-:S04]  /*05f0*/  IMAD.WIDE R16, R3, 0x4, R16 ;  /* 0x0000000403107825 */ /* 0x000fc800078e0210 */
[----:B------:R-:W-:-:S04]  /*0600*/  FFMA.FTZ R23, -R11, 0.693145751953125, R24 ;  /* 0x3f3172000b177823 */ /* 0x000fc80000010118 */
[----:B------:R-:W-:-:S04]  /*0610*/  FFMA.FTZ R3, -R11, 1.428606765330187045e-06, R23 ;  /* 0x35bfbe8e0b037823 */ /* 0x000fc80000010117 */
[----:B------:R-:W-:Y:S01]  /*0620*/  FFMA.FTZ R20, R3, R0, 0.0083824126049876213074 ;  /* 0x3c09566303147423 */ /* 0x000fe20000010000 */
[----:B------:R-:W-:-:S03]  /*0630*/  FSETP.NEU.AND P2, PT, R11, 128, PT ;  /* 0x430000000b00780b */ /* 0x000fc60003f4d000 */
[----:B------:R-:W-:Y:S01]  /*0640*/  FFMA.FTZ R20, R3, R20, 0.041667830199003219604 ;  /* 0x3d2aabe303147423 */ /* 0x000fe20000010014 */
[----:B------:R-:W-:-:S03]  /*0650*/  FSEL R29, R11, 127, P2 ;  /* 0x42fe00000b1d7808 */ /* 0x000fc60001000000 */
[C---:B------:R-:W-:Y:S01]  /*0660*/  FFMA.FTZ R20, R3.reuse, R20, 0.16666397452354431152 ;  /* 0x3e2aa9f603147423 */ /* 0x040fe20000010014 */
[----:B------:R-:W1:Y:S03]  /*0670*/  MUFU.EX2 R11, R29 ;  /* 0x0000001d000b7308 */ /* 0x000e660000000800 */
[----:B------:R-:W-:-:S04]  /*0680*/  FFMA.FTZ R20, R3, R20, 0.49999994039535522461 ;  /* 0x3efffffe03147423 */ /* 0x000fc80000010014 */
[----:B------:R-:W-:-:S04]  /*0690*/  FMUL R20, R3, R20 ;  /* 0x0000001403147220 */ /* 0x000fc80000400000 */
[----:B------:R-:W-:Y:S01]  /*06a0*/  FFMA.FTZ R20, R3, R20, R3 ;  /* 0x0000001403147223 */ /* 0x000fe20000010003 */
[----:B------:R-:W-:Y:S01]  /*06b0*/  FMUL R3, R10, 1.4426950216293334961 ;  /* 0x3fb8aa3b0a037820 */ /* 0x000fe20000400000 */
[----:B-1----:R-:W-:-:S05]  /*06c0*/  FADD R18, R11, -1 ;  /* 0xbf8000000b127421 */ /* 0x002fca0000000000 */
[----:B------:R-:W0:Y:S01]  /*06d0*/  FRND R3, R3 ;  /* 0x0000000300037307 */ /* 0x000e220000201000 */
[----:B------:R-:W-:Y:S01]  /*06e0*/  FFMA.FTZ R11, R11, R20, R18 ;  /* 0x000000140b0b7223 */ /* 0x000fe20000010012 */
[----:B------:R-:W-:Y:S01]  /*06f0*/  FADD.FTZ R18, |R10|, -RZ ;  /* 0x800000ff0a127221 */ /* 0x000fe20000010200 */
[----:B------:R-:W5:Y:S04]  /*0700*/  LDG.E.EL R20, desc[UR4][R16.64] ;  /* 0x0000000410147981 */ /* 0x000f68000c2e1900 */
[----:B------:R-:W-:-:S04]  /*0710*/  FSETP.GEU.AND P0, PT, R18, 0.40999999642372131348, PT ;  /* 0x3ed1eb851200780b */ /* 0x000fc80003f0e000 */
[----:B0-----:R-:W-:Y:S02]  /*0720*/  FSEL R19, R3, RZ, P0 ;  /* 0x000000ff03137208 */ /* 0x001fe40000000000 */
[----:B------:R0:W5:Y:S03]  /*0730*/  LDG.E.EL R3, desc[UR4][R8.64] ;  /* 0x0000000408037981 */ /* 0x000166000c2e1900 */
[C---:B------:R-:W-:Y:S01]  /*0740*/  FFMA.FTZ R18, -R19.reuse, 0.693145751953125, R10 ;  /* 0x3f31720013127823 */ /* 0x040fe2000001010a */
[----:B------:R-:W-:-:S03]  /*0750*/  FSETP.NEU.AND P0, PT, R19, 128, PT ;  /* 0x430000001300780b */ /* 0x000fc60003f0d000 */
[C---:B------:R-:W-:Y:S01]  /*0760*/  FFMA.FTZ R23, -R19.reuse, 1.428606765330187045e-06, R18 ;  /* 0x35bfbe8e13177823 */ /* 0x040fe20000010112 */
[----:B------:R-:W-:-:S03]  /*0770*/  FSEL R18, R19, 127, P0 ;  /* 0x42fe000013127808 */ /* 0x000fc60000000000 */
[C---:B0-----:R-:W-:Y:S01]  /*0780*/  FFMA.FTZ R8, R23.reuse, R0, 0.0083824126049876213074 ;  /* 0x3c09566317087423 */ /* 0x041fe20000010000 */
[----:B------:R-:W0:Y:S03]  /*0790*/  MUFU.EX2 R19, R18 ;  /* 0x0000001200137308 */ /* 0x000e260000000800 */
[----:B------:R-:W-:-:S04]  /*07a0*/  FFMA.FTZ R8, R23, R8, 0.041667830199003219604 ;  /* 0x3d2aabe317087423 */ /* 0x000fc80000010008 */
[----:B------:R-:W-:-:S04]  /*07b0*/  FFMA.FTZ R8, R23, R8, 0.16666397452354431152 ;  /* 0x3e2aa9f617087423 */ /* 0x000fc80000010008 */
[----:B------:R-:W-:-:S04]  /*07c0*/  FFMA.FTZ R8, R23, R8, 0.49999994039535522461 ;  /* 0x3efffffe17087423 */ /* 0x000fc80000010008 */
[----:B------:R-:W-:Y:S01]  /*07d0*/  FMUL R8, R23, R8 ;  /* 0x0000000817087220 */ /* 0x000fe20000400000 */
[----:B0-----:R-:W-:-:S03]  /*07e0*/  FADD R16, R19, -1 ;  /* 0xbf80000013107421 */ /* 0x001fc60000000000 */
[----:B------:R-:W-:-:S04]  /*07f0*/  FFMA.FTZ R8, R23, R8, R23 ;  /* 0x0000000817087223 */ /* 0x000fc80000010017 */
[----:B------:R-:W-:Y:S01]  /*0800*/  FFMA.FTZ R23, R19, R8, R16 ;  /* 0x0000000813177223 */ /* 0x000fe20000010010 */
[----:B------:R-:W-:-:S06]  /*0810*/  FMUL R8, R26, 1.4426950216293334961 ;  /* 0x3fb8aa3b1a087820 */ /* 0x000fcc0000400000 */
[----:B------:R-:W0:Y:S01]  /*0820*/  FRND R8, R8 ;  /* 0x0000000800087307 */ /* 0x000e220000201000 */
[----:B------:R-:W-:-:S05]  /*0830*/  FADD.FTZ R9, |R26|, -RZ ;  /* 0x800000ff1a097221 */ /* 0x000fca0000010200 */
[----:B------:R-:W-:-:S04]  /*0840*/  FSETP.GEU.AND P1, PT, R9, 0.40999999642372131348, PT ;  /* 0x3ed1eb850900780b */ /* 0x000fc80003f2e000 */
[----:B0-----:R-:W-:-:S05]  /*0850*/  FSEL R17, R8, RZ, P1 ;  /* 0x000000ff08117208 */ /* 0x001fca0000800000 */
[C---:B------:R-:W-:Y:S01]  /*0860*/  FFMA.FTZ R16, -R17.reuse, 0.693145751953125, R26 ;  /* 0x3f31720011107823 */ /* 0x040fe2000001011a */
[----:B------:R-:W-:Y:S01]  /*0870*/  @!P5 FADD R28, R28, R28 ;  /* 0x0000001c1c1cd221 */ /* 0x000fe20000000000 */
[C---:B------:R-:W-:Y:S02]  /*0880*/  FSETP.NEU.AND P5, PT, R17.reuse, 128, PT ;  /* 0x430000001100780b */ /* 0x040fe40003fad000 */
[C---:B------:R-:W-:Y:S02]  /*0890*/  FFMA.FTZ R9, -R17.reuse, 1.428606765330187045e-06, R16 ;  /* 0x35bfbe8e11097823 */ /* 0x040fe40000010110 */
[----:B------:R-:W-:Y:S02]  /*08a0*/  FSEL R16, R17, 127, P5 ;  /* 0x42fe000011107808 */ /* 0x000fe40002800000 */
[----:B------:R-:W-:-:S04]  /*08b0*/  FFMA.FTZ R8, R9, R0, 0.0083824126049876213074 ;  /* 0x3c09566309087423 */ /* 0x000fc80000010000 */
[C---:B------:R-:W-:Y:S02]  /*08c0*/  FFMA.FTZ R17, R9.reuse, R8, 0.041667830199003219604 ;  /* 0x3d2aabe309117423 */ /* 0x040fe40000010008 */
[----:B------:R-:W0:Y:S02]  /*08d0*/  MUFU.EX2 R8, R16 ;  /* 0x0000001000087308 */ /* 0x000e240000000800 */
[----:B------:R-:W-:-:S04]  /*08e0*/  FFMA.FTZ R17, R9, R17, 0.16666397452354431152 ;  /* 0x3e2aa9f609117423 */ /* 0x000fc80000010011 */
[----:B------:R-:W-:-:S04]  /*08f0*/  FFMA.FTZ R17, R9, R17, 0.49999994039535522461 ;  /* 0x3efffffe09117423 */ /* 0x000fc80000010011 */
[----:B------:R-:W-:-:S04]  /*0900*/  FMUL R17, R9, R17 ;  /* 0x0000001109117220 */ /* 0x000fc80000400000 */
[----:B------:R-:W-:Y:S01]  /*0910*/  FFMA.FTZ R17, R9, R17, R9 ;  /* 0x0000001109117223 */ /* 0x000fe20000010009 */
[----:B0-----:R-:W-:Y:S01]  /*0920*/  FADD R9, R8, -1 ;  /* 0xbf80000008097421 */ /* 0x001fe20000000000 */
[----:B------:R-:W-:-:S03]  /*0930*/  FSETP.GT.AND P4, PT, R27, 128, PT ;  /* 0x430000001b00780b */ /* 0x000fc60003f84000 */
[----:B------:R-:W-:Y:S02]  /*0940*/  FFMA.FTZ R17, R8, R17, R9 ;  /* 0x0000001108117223 */ /* 0x000fe40000010009 */
[----:B------:R-:W0:Y:S01]  /*0950*/  LDC.64 R8, c[0x0][0x248] ;  /* 0x00009200ff087b82 */ /* 0x000e220000000a00 */
[----:B------:R-:W-:Y:S02]  /*0960*/  FSEL R28, R28, +INF , !P4 ;  /* 0x7f8000001c1c7808 */ /* 0x000fe40006000000 */
[----:B------:R-:W-:Y:S02]  /*0970*/  FSETP.NEU.AND P4, PT, R25, RZ, PT ;  /* 0x000000ff1900720b */ /* 0x000fe40003f8d000 */
[----:B------:R-:W-:-:S04]  /*0980*/  FSETP.GEU.AND P6, PT, R27, -25, PT ;  /* 0xc1c800001b00780b */ /* 0x000fc80003fce000 */
[----:B------:R-:W-:Y:S02]  /*0990*/  FSEL R28, R28, -1, P6 ;  /* 0xbf8000001c1c7808 */ /* 0x000fe40003000000 */
[----:B------:R-:W-:Y:S01]  /*09a0*/  FSETP.NEU.AND P6, PT, R26, RZ, PT ;  /* 0x000000ff1a00720b */ /* 0x000fe20003fcd000 */
[----:B------:R-:W-:Y:S01]  /*09b0*/  @!P5 FADD R17, R17, R17 ;  /* 0x000000111111d221 */ /* 0x000fe20000000000 */
[----:B------:R-:W-:-:S03]  /*09c0*/  FSETP.GT.AND P5, PT, R16, 128, PT ;  /* 0x430000001000780b */ /* 0x000fc60003fa4000 */
[----:B------:R-:W-:Y:S01]  /*09d0*/  @!P4 FADD R28, R25, R25 ;  /* 0x00000019191cc221 */ /* 0x000fe20000000000 */
[----:B------:R-:W-:Y:S02]  /*09e0*/  FSETP.GEU.AND P4, PT, R16, -25, PT ;  /* 0xc1c800001000780b */ /* 0x000fe40003f8e000 */
[----:B------:R-:W-:Y:S02]  /*09f0*/  FSEL R17, R17, +INF , !P5 ;  /* 0x7f80000011117808 */ /* 0x000fe40006800000 */
[----:B------:R-:W-:Y:S02]  /*0a00*/  FSETP.GT.AND P5, PT, R25, RZ, PT ;  /* 0x000000ff1900720b */ /* 0x000fe40003fa4000 */
[----:B------:R-:W-:Y:S01]  /*0a10*/  FSEL R17, R17, -1, P4 ;  /* 0xbf80000011117808 */ /* 0x000fe20002000000 */
[----:B------:R-:W-:Y:S01]  /*0a20*/  @!P6 FADD R17, R26, R26 ;  /* 0x0000001a1a11e221 */ /* 0x000fe20000000000 */
[----:B0-----:R-:W-:Y:S01]  /*0a30*/  IMAD.WIDE R8, R2, 0x4, R8 ;  /* 0x0000000402087825 */ /* 0x001fe200078e0208 */
[----:B------:R-:W-:-:S02]  /*0a40*/  FSETP.GT.AND P6, PT, R26, RZ, PT ;  /* 0x000000ff1a00720b */ /* 0x000fc40003fc4000 */
[----:B------:R-:W-:Y:S02]  /*0a50*/  FSEL R25, R25, R28, P5 ;  /* 0x0000001c19197208 */ /* 0x000fe40002800000 */
[C---:B------:R-:W-:Y:S02]  /*0a60*/  FSETP.GT.AND P4, PT, R18.reuse, 128, PT ;  /* 0x430000001200780b */ /* 0x040fe40003f84000 */
[----:B------:R-:W-:Y:S02]  /*0a70*/  FSETP.GEU.AND P5, PT, R18, -25, PT ;  /* 0xc1c800001200780b */ /* 0x000fe40003fae000 */
[----:B------:R-:W-:Y:S02]  /*0a80*/  FSEL R26, R26, R17, P6 ;  /* 0x000000111a1a7208 */ /* 0x000fe40003000000 */
[----:B------:R-:W3:Y:S01]  /*0a90*/  LDG.E.128 R16, desc[UR4][R8.64] ;  /* 0x0000000408107981 */ /* 0x000ee2000c1e1d00 */
[----:B------:R-:W-:-:S05]  /*0aa0*/  @!P0 FADD R23, R23, R23 ;  /* 0x0000001717178221 */ /* 0x000fca0000000000 */
[----:B------:R-:W-:-:S04]  /*0ab0*/  FSEL R23, R23, +INF , !P4 ;  /* 0x7f80000017177808 */ /* 0x000fc80006000000 */
[----:B------:R-:W-:Y:S02]  /*0ac0*/  FSEL R27, R23, -1, P5 ;  /* 0xbf800000171b7808 */ /* 0x000fe40002800000 */
[----:B------:R-:W-:Y:S01]  /*0ad0*/  FSETP.NEU.AND P0, PT, R10, RZ, PT ;  /* 0x000000ff0a00720b */ /* 0x000fe20003f0d000 */
[----:B------:R-:W-:Y:S01]  /*0ae0*/  @!P2 FADD R11, R11, R11 ;  /* 0x0000000b0b0ba221 */ /* 0x000fe20000000000 */
[C---:B------:R-:W-:Y:S02]  /*0af0*/  FSETP.GT.AND P1, PT, R29.reuse, 128, PT ;  /* 0x430000001d00780b */ /* 0x040fe40003f24000 */
[----:B------:R-:W-:Y:S02]  /*0b00*/  FSETP.GEU.AND P3, PT, R29, -25, PT ;  /* 0xc1c800001d00780b */ /* 0x000fe40003f6e000 */
[----:B------:R-:W-:-:S07]  /*0b10*/  FSETP.NEU.AND P2, PT, R24, RZ, PT ;  /* 0x000000ff1800720b */ /* 0x000fce0003f4d000 */
[C---:B------:R-:W-:Y:S01]  /*0b20*/  @!P0 FADD R27, R10.reuse, R10 ;  /* 0x0000000a0a1b8221 */ /* 0x040fe20000000000 */
[----:B------:R-:W-:-:S04]  /*0b30*/  FSETP.GT.AND P0, PT, R10, RZ, PT ;  /* 0x000000ff0a00720b */ /* 0x000fc80003f04000 */
[----:B------:R-:W-:Y:S02]  /*0b40*/  FSEL R27, R10, R27, P0 ;  /* 0x0000001b0a1b7208 */ /* 0x000fe40000000000 */
[----:B------:R-:W-:Y:S02]  /*0b50*/  FSEL R11, R11, +INF , !P1 ;  /* 0x7f8000000b0b7808 */ /* 0x000fe40004800000 */
[C---:B------:R-:W-:Y:S02]  /*0b60*/  FSETP.GT.AND P1, PT, R24.reuse, RZ, PT ;  /* 0x000000ff1800720b */ /* 0x040fe40003f24000 */
[----:B------:R-:W-:Y:S01]  /*0b70*/  FSEL R11, R11, -1, P3 ;  /* 0xbf8000000b0b7808 */ /* 0x000fe20001800000 */
[----:B------:R-:W-:-:S05]  /*0b80*/  @!P2 FADD R11, R24, R24 ;  /* 0x00000018180ba221 */ /* 0x000fca0000000000 */
[----:B------:R-:W-:Y:S02]  /*0b90*/  FSEL R24, R24, R11, P1 ;  /* 0x0000000b18187208 */ /* 0x000fe40000800000 */
[----:B------:R-:W4:Y:S04]  /*0ba0*/  LDG.E.128 R8, desc[UR4][R8.64+0x800] ;  /* 0x0008000408087981 */ /* 0x000f28000c1e1d00 */
[----:B------:R0:W-:Y:S01]  /*0bb0*/  STG.E.128 desc[UR4][R4.64], R12 ;  /* 0x0000000c04007986 */ /* 0x0001e2000c101d04 */
[----:B--2---:R-:W-:Y:S01]  /*0bc0*/  FADD R22, R22, 9.9999997473787516356e-06 ;  /* 0x3727c5ac16167421 */ /* 0x004fe20000000000 */
[----:B---3--:R-:W-:-:S04]  /*0bd0*/  FADD R23, R19, R26 ;  /* 0x0000001a13177221 */ /* 0x008fc80000000000 */
[----:B------:R-:W-:-:S06]  /*0be0*/  FMUL R28, R23, 1.4426950216293334961 ;  /* 0x3fb8aa3b171c7820 */ /* 0x000fcc0000400000 */
[----:B------:R-:W1:Y:S01]  /*0bf0*/  FRND R28, R28 ;  /* 0x0000001c001c7307 */ /* 0x000e620000201000 */
[----:B------:R-:W-:-:S05]  /*0c00*/  FADD.FTZ R29, |R23|, -RZ ;  /* 0x800000ff171d7221 */ /* 0x000fca0000010200 */
[----:B------:R-:W-:-:S04]  /*0c10*/  FSETP.GEU.AND P0, PT, R29, 0.40999999642372131348, PT ;  /* 0x3ed1eb851d00780b */ /* 0x000fc80003f0e000 */
[----:B-1----:R-:W-:-:S05]  /*0c20*/  FSEL R28, R28, RZ, P0 ;  /* 0x000000ff1c1c7208 */ /* 0x002fca0000000000 */
[C---:B------:R-:W-:Y:S01]  /*0c30*/  FFMA.FTZ R29, -R28.reuse, 0.693145751953125, R23 ;  /* 0x3f3172001c1d7823 */ /* 0x040fe20000010117 */
[----:B------:R-:W-:-:S03]  /*0c40*/  FSETP.NEU.AND P4, PT, R28, 128, PT ;  /* 0x430000001c00780b */ /* 0x000fc60003f8d000 */
[C---:B------:R-:W-:Y:S01]  /*0c50*/  FFMA.FTZ R29, -R28.reuse, 1.428606765330187045e-06, R29 ;  /* 0x35bfbe8e1c1d7823 */ /* 0x040fe2000001011d */
[----:B0-----:R-:W-:-:S03]  /*0c60*/  FSEL R12, R28, 127, P4 ;  /* 0x42fe00001c0c7808 */ /* 0x001fc60002000000 */
[----:B------:R-:W-:Y:S01]  /*0c70*/  FFMA.FTZ R14, R29, R0, 0.0083824126049876213074 ;  /* 0x3c0956631d0e7423 */ /* 0x000fe20000010000 */
[----:B------:R-:W-:-:S03]  /*0c80*/  FSETP.GT.AND P3, PT, R26, -R19, PT ;  /* 0x800000131a00720b */ /* 0x000fc60003f64000 */
[C---:B------:R-:W-:Y:S01]  /*0c90*/  FFMA.FTZ R26, R29.reuse, R14, 0.041667830199003219604 ;  /* 0x3d2aabe31d1a7423 */ /* 0x040fe2000001000e */
[----:B------:R-:W-:Y:S01]  /*0ca0*/  FADD R14, R18, R27 ;  /* 0x0000001b120e7221 */ /* 0x000fe20000000000 */
[----:B------:R-:W0:Y:S02]  /*0cb0*/  MUFU.EX2 R12, R12 ;  /* 0x0000000c000c7308 */ /* 0x000e240000000800 */
[----:B------:R-:W-:Y:S01]  /*0cc0*/  FFMA.FTZ R26, R29, R26, 0.16666397452354431152 ;  /* 0x3e2aa9f61d1a7423 */ /* 0x000fe2000001001a */
[----:B------:R-:W-:-:S03]  /*0cd0*/  FMUL R13, R14, 1.4426950216293334961 ;  /* 0x3fb8aa3b0e0d7820 */ /* 0x000fc60000400000 */
[----:B------:R-:W-:Y:S02]  /*0ce0*/  FFMA.FTZ R26, R29, R26, 0.49999994039535522461 ;  /* 0x3efffffe1d1a7423 */ /* 0x000fe4000001001a */
[----:B------:R-:W1:Y:S01]  /*0cf0*/  FRND R15, R13 ;  /* 0x0000000d000f7307 */ /* 0x000e620000201000 */
[----:B------:R-:W-:Y:S01]  /*0d00*/  FSETP.GT.AND P2, PT, R27, -R18, PT ;  /* 0x800000121b00720b */ /* 0x000fe20003f44000 */
[----:B------:R-:W-:Y:S01]  /*0d10*/  FMUL R26, R29, R26 ;  /* 0x0000001a1d1a7220 */ /* 0x000fe20000400000 */
[----:B------:R-:W-:-:S03]  /*0d20*/  FADD.FTZ R18, |R14|, -RZ ;  /* 0x800000ff0e127221 */ /* 0x000fc60000010200 */
[----:B------:R-:W-:Y:S01]  /*0d30*/  FFMA.FTZ R29, R29, R26, R29 ;  /* 0x0000001a1d1d7223 */ /* 0x000fe2000001001d */
[----:B0-----:R-:W-:Y:S01]  /*0d40*/  FADD R19, R12, -1 ;  /* 0xbf8000000c137421 */ /* 0x001fe20000000000 */
[----:B------:R-:W-:Y:S02]  /*0d50*/  FSETP.GEU.AND P0, PT, R18, 0.40999999642372131348, PT ;  /* 0x3ed1eb851200780b */ /* 0x000fe40003f0e000 */
[----:B------:R-:W-:Y:S01]  /*0d60*/  FSEL R28, R28, 127, P4 ;  /* 0x42fe00001c1c7808 */ /* 0x000fe20002000000 */
[----:B------:R-:W-:Y:S01]  /*0d70*/  FFMA.FTZ R19, R12, R29, R19 ;  /* 0x0000001d0c137223 */ /* 0x000fe20000010013 */
[----:B------:R-:W-:Y:S02]  /*0d80*/  FSETP.NEU.AND P1, PT, R23, RZ, PT ;  /* 0x000000ff1700720b */ /* 0x000fe40003f2d000 */
[----:B-1----:R-:W-:Y:S01]  /*0d90*/  FSEL R15, R15, RZ, P0 ;  /* 0x000000ff0f0f7208 */ /* 0x002fe20000000000 */
[----:B------:R-:W-:Y:S01]  /*0da0*/  @!P4 FADD R19, R19, R19 ;  /* 0x000000131313c221 */ /* 0x000fe20000000000 */
[----:B------:R-:W-:-:S03]  /*0db0*/  FSETP.GT.AND P4, PT, R28, 128, PT ;  /* 0x430000001c00780b */ /* 0x000fc60003f84000 */
[----:B------:R-:W-:Y:S01]  /*0dc0*/  FFMA.FTZ R18, -R15, 0.693145751953125, R14 ;  /* 0x3f3172000f127823 */ /* 0x000fe2000001010e */
[----:B------:R-:W-:Y:S02]  /*0dd0*/  FSEL R12, R19, +INF , !P4 ;  /* 0x7f800000130c7808 */ /* 0x000fe40006000000 */
[----:B------:R-:W-:Y:S01]  /*0de0*/  FSETP.GEU.AND P5, PT, R28, -25, PT ;  /* 0xc1c800001c00780b */ /* 0x000fe20003fae000 */
[C---:B------:R-:W-:Y:S01]  /*0df0*/  FFMA.FTZ R19, -R15.reuse, 1.428606765330187045e-06, R18 ;  /* 0x35bfbe8e0f137823 */ /* 0x040fe20000010112 */
[----:B------:R-:W-:Y:S01]  /*0e00*/  FSETP.NEU.AND P4, PT, R15, 128, PT ;  /* 0x430000000f00780b */ /* 0x000fe20003f8d000 */
[----:B------:R-:W-:Y:S01]  /*0e10*/  FADD R26, R23, R23 ;  /* 0x00000017171a7221 */ /* 0x000fe20000000000 */
[----:B------:R-:W-:Y:S01]  /*0e20*/  FSETP.GT.AND P0, PT, R24, -R17, PT ;  /* 0x800000111800720b */ /* 0x000fe20003f04000 */
[----:B------:R-:W-:Y:S01]  /*0e30*/  FADD R13, R17, R24 ;  /* 0x00000018110d7221 */ /* 0x000fe20000000000 */
[----:B------:R-:W-:Y:S01]  /*0e40*/  @P1 FSEL R26, R12, -1, P5 ;  /* 0xbf8000000c1a1808 */ /* 0x000fe20002800000 */
[----:B------:R-:W-:Y:S01]  /*0e50*/  FFMA.FTZ R12, R19, R0, 0.0083824126049876213074 ;  /* 0x3c095663130c7423 */ /* 0x000fe20000010000 */
[----:B------:R-:W-:Y:S01]  /*0e60*/  FSEL R17, R15, 127, P4 ;  /* 0x42fe00000f117808 */ /* 0x000fe20002000000 */
[----:B------:R-:W-:-:S02]  /*0e70*/  FMUL R18, R13, 1.4426950216293334961 ;  /* 0x3fb8aa3b0d127820 */ /* 0x000fc40000400000 */
[----:B------:R-:W-:-:S03]  /*0e80*/  FFMA.FTZ R12, R19, R12, 0.041667830199003219604 ;  /* 0x3d2aabe3130c7423 */ /* 0x000fc6000001000c */
[----:B------:R-:W0:Y:S01]  /*0e90*/  MUFU.EX2 R17, R17 ;  /* 0x0000001100117308 */ /* 0x000e220000000800 */
[----:B------:R-:W-:Y:S01]  /*0ea0*/  FFMA.FTZ R24, R19, R12, 0.16666397452354431152 ;  /* 0x3e2aa9f613187423 */ /* 0x000fe2000001000c */
[----:B------:R-:W-:-:S06]  /*0eb0*/  FADD.FTZ R12, |R13|, -RZ ;  /* 0x800000ff0d0c7221 */ /* 0x000fcc0000010200 */
[----:B------:R-:W1:Y:S01]  /*0ec0*/  FRND R18, R18 ;  /* 0x0000001200127307 */ /* 0x000e620000201000 */
[----:B------:R-:W-:Y:S01]  /*0ed0*/  FFMA.FTZ R24, R19, R24, 0.49999994039535522461 ;  /* 0x3efffffe13187423 */ /* 0x000fe20000010018 */
[----:B------:R-:W-:-:S03]  /*0ee0*/  FSETP.GEU.AND P5, PT, R12, 0.40999999642372131348, PT ;  /* 0x3ed1eb850c00780b */ /* 0x000fc60003fae000 */
[----:B------:R-:W-:Y:S01]  /*0ef0*/  FMUL R24, R19, R24 ;  /* 0x0000001813187220 */ /* 0x000fe20000400000 */
[----:B------:R-:W-:Y:S01]  /*0f00*/  FSETP.GT.AND P1, PT, R25, -R16, PT ;  /* 0x800000101900720b */ /* 0x000fe20003f24000 */
[----:B------:R-:W-:Y:S01]  /*0f10*/  FADD R12, R16, R25 ;  /* 0x00000019100c7221 */ /* 0x000fe20000000000 */
[----:B0-----:R-:W-:Y:S01]  /*0f20*/  FADD R16, R17, -1 ;  /* 0xbf80000011107421 */ /* 0x001fe20000000000 */
[----:B------:R-:W-:-:S04]  /*0f30*/  FFMA.FTZ R24, R19, R24, R19 ;  /* 0x0000001813187223 */ /* 0x000fc80000010013 */
[----:B------:R-:W-:Y:S01]  /*0f40*/  FFMA.FTZ R19, R17, R24, R16 ;  /* 0x0000001811137223 */ /* 0x000fe20000010010 */
[----:B-1----:R-:W-:Y:S02]  /*0f50*/  FSEL R18, R18, RZ, P5 ;  /* 0x000000ff12127208 */ /* 0x002fe40002800000 */
[----:B------:R-:W-:Y:S01]  /*0f60*/  FSEL R24, R15, 127, P4 ;  /* 0x42fe00000f187808 */ /* 0x000fe20002000000 */
[----:B------:R-:W-:Y:S01]  /*0f70*/  @!P4 FADD R19, R19, R19 ;  /* 0x000000131313c221 */ /* 0x000fe20000000000 */
[----:B------:R-:W-:Y:S01]  /*0f80*/  FSETP.NEU.AND P5, PT, R14, RZ, PT ;  /* 0x000000ff0e00720b */ /* 0x000fe20003fad000 */
[----:B------:R-:W-:Y:S01]  /*0f90*/  FFMA.FTZ R15, -R18, 0.693145751953125, R13 ;  /* 0x3f317200120f7823 */ /* 0x000fe2000001010d */
[----:B------:R-:W-:-:S03]  /*0fa0*/  FSETP.GT.AND P4, PT, R24, 128, PT ;  /* 0x430000001800780b */ /* 0x000fc60003f84000 */
[C---:B------:R-:W-:Y:S01]  /*0fb0*/  FFMA.FTZ R15, -R18.reuse, 1.428606765330187045e-06, R15 ;  /* 0x35bfbe8e120f7823 */ /* 0x040fe2000001010f */
[----:B------:R-:W-:Y:S01]  /*0fc0*/  FSEL R19, R19, +INF , !P4 ;  /* 0x7f80000013137808 */ /* 0x000fe20006000000 */
[----:B------:R0:W1:Y:S01]  /*0fd0*/  MUFU.SQRT R16, R22 ;  /* 0x0000001600107308 */ /* 0x0000620000002000 */
[----:B------:R-:W-:Y:S01]  /*0fe0*/  FSETP.NEU.AND P4, PT, R18, 128, PT ;  /* 0x430000001200780b */ /* 0x000fe20003f8d000 */
[----:B------:R-:W-:Y:S01]  /*0ff0*/  FMUL R17, R12, 1.4426950216293334961 ;  /* 0x3fb8aa3b0c117820 */ /* 0x000fe20000400000 */
[----:B------:R-:W-:Y:S02]  /*1000*/  FSETP.GEU.AND P6, PT, R24, -25, PT ;  /* 0xc1c800001800780b */ /* 0x000fe40003fce000 */
[----:B------:R-:W-:Y:S01]  /*1010*/  FSEL R24, R18, 127, P4 ;  /* 0x42fe000012187808 */ /* 0x000fe20002000000 */
[----:B0-----:R-:W-:Y:S01]  /*1020*/  FFMA.FTZ R22, R15, R0, 0.0083824126049876213074 ;  /* 0x3c0956630f167423 */ /* 0x001fe20000010000 */
[----:B------:R-:W-:Y:S01]  /*1030*/  FADD R25, R14, R14 ;  /* 0x0000000e0e197221 */ /* 0x000fe20000000000 */
[----:B------:R-:W-:-:S02]  /*1040*/  @P5 FSEL R25, R19, -1, P6 ;  /* 0xbf80000013195808 */ /* 0x000fc40003000000 */
[C---:B------:R-:W-:Y:S01]  /*1050*/  FFMA.FTZ R22, R15.reuse, R22, 0.041667830199003219604 ;  /* 0x3d2aabe30f167423 */ /* 0x040fe20000010016 */
[----:B------:R-:W0:Y:S03]  /*1060*/  FRND R17, R17 ;  /* 0x0000001100117307 */ /* 0x000e260000201000 */
[----:B------:R-:W-:-:S05]  /*1070*/  FFMA.FTZ R28, R15, R22, 0.16666397452354431152 ;  /* 0x3e2aa9f60f1c7423 */ /* 0x000fca0000010016 */
[----:B------:R-:W2:Y:S01]  /*1080*/  MUFU.EX2 R19, R24 ;  /* 0x0000001800137308 */ /* 0x000ea20000000800 */
[----:B------:R-:W-:Y:S01]  /*1090*/  FADD.FTZ R22, |R12|, -RZ ;  /* 0x800000ff0c167221 */ /* 0x000fe20000010200 */
[----:B------:R-:W-:Y:S01]  /*10a0*/  FFMA.FTZ R28, R15, R28, 0.49999994039535522461 ;  /* 0x3efffffe0f1c7423 */ /* 0x000fe2000001001c */
[----:B-1----:R-:W-:-:S03]  /*10b0*/  FSETP.GT.AND P5, PT, R16, 8.50705917302346158658e+37, PT ;  /* 0x7e8000001000780b */ /* 0x002fc60003fa4000 */
[----:B------:R-:W-:Y:S01]  /*10c0*/  FMUL R28, R15, R28 ;  /* 0x0000001c0f1c7220 */ /* 0x000fe20000400000 */
[----:B------:R-:W-:-:S03]  /*10d0*/  FSETP.GEU.AND P6, PT, R22, 0.40999999642372131348, PT ;  /* 0x3ed1eb851600780b */ /* 0x000fc60003fce000 */
[----:B------:R-:W-:Y:S01]  /*10e0*/  FFMA.FTZ R28, R15, R28, R15 ;  /* 0x0000001c0f1c7223 */ /* 0x000fe2000001000f */
[----:B0-----:R-:W-:Y:S01]  /*10f0*/  FSEL R15, R17, RZ, P6 ;  /* 0x000000ff110f7208 */ /* 0x001fe20003000000 */
[----:B--2---:R-:W-:-:S04]  /*1100*/  FADD R22, R19, -1 ;  /* 0xbf80000013167421 */ /* 0x004fc80000000000 */
[----:B------:R-:W-:Y:S01]  /*1110*/  FFMA.FTZ R19, R19, R28, R22 ;  /* 0x0000001c13137223 */ /* 0x000fe20000010016 */
[----:B------:R-:W-:Y:S01]  /*1120*/  FFMA.FTZ R22, -R15, 0.693145751953125, R12 ;  /* 0x3f3172000f167823 */ /* 0x000fe2000001010c */
[C---:B------:R-:W-:Y:S01]  /*1130*/  FSETP.GEU.AND P6, PT, R16.reuse, 1.175494350822287508e-38, PT ;  /* 0x008000001000780b */ /* 0x040fe20003fce000 */
[----:B------:R-:W-:Y:S01]  /*1140*/  @P5 FMUL R16, R16, 0.25 ;  /* 0x3e80000010105820 */ /* 0x000fe20000400000 */
[----:B------:R-:W-:Y:S01]  /*1150*/  FSEL R24, R21, 1, P5 ;  /* 0x3f80000015187808 */ /* 0x000fe20002800000 */
[C---:B------:R-:W-:Y:S01]  /*1160*/  FFMA.FTZ R17, -R15.reuse, 1.428606765330187045e-06, R22 ;  /* 0x35bfbe8e0f117823 */ /* 0x040fe20000010116 */
[----:B------:R-:W-:-:S03]  /*1170*/  FSETP.NEU.AND P5, PT, R15, 128, PT ;  /* 0x430000000f00780b */ /* 0x000fc60003fad000 */
[----:B------:R-:W-:Y:S01]  /*1180*/  FFMA.FTZ R28, R17, R0, 0.0083824126049876213074 ;  /* 0x3c095663111c7423 */ /* 0x000fe20000010000 */
[----:B------:R-:W-:-:S03]  /*1190*/  FSEL R22, R15, 127, P5 ;  /* 0x42fe00000f167808 */ /* 0x000fc60002800000 */
[C---:B------:R-:W-:Y:S01]  /*11a0*/  FFMA.FTZ R28, R17.reuse, R28, 0.041667830199003219604 ;  /* 0x3d2aabe3111c7423 */ /* 0x040fe2000001001c */
[----:B------:R-:W0:Y:S03]  /*11b0*/  MUFU.EX2 R21, R22 ;  /* 0x0000001600157308 */ /* 0x000e260000000800 */
[----:B------:R-:W-:-:S04]  /*11c0*/  FFMA.FTZ R28, R17, R28, 0.16666397452354431152 ;  /* 0x3e2aa9f6111c7423 */ /* 0x000fc8000001001c */
[----:B------:R-:W-:-:S04]  /*11d0*/  FFMA.FTZ R28, R17, R28, 0.49999994039535522461 ;  /* 0x3efffffe111c7423 */ /* 0x000fc8000001001c */
[----:B------:R-:W-:Y:S01]  /*11e0*/  FMUL R28, R17, R28 ;  /* 0x0000001c111c7220 */ /* 0x000fe20000400000 */
[----:B------:R-:W-:-:S03]  /*11f0*/  @!P6 FMUL R16, R16, 16777216 ;  /* 0x4b8000001010e820 */ /* 0x000fc60000400000 */
[----:B------:R-:W-:Y:S01]  /*1200*/  FFMA.FTZ R28, R17, R28, R17 ;  /* 0x0000001c111c7223 */ /* 0x000fe20000010011 */
[----:B0-----:R-:W-:Y:S01]  /*1210*/  FADD R17, R21, -1 ;  /* 0xbf80000015117421 */ /* 0x001fe20000000000 */
[----:B------:R-:W-:-:S03]  /*1220*/  @!P6 FMUL R24, R24, 16777216 ;  /* 0x4b8000001818e820 */ /* 0x000fc60000400000 */
[----:B------:R-:W-:Y:S02]  /*1230*/  FFMA.FTZ R21, R21, R28, R17 ;  /* 0x0000001c15157223 */ /* 0x000fe40000010011 */
[----:B------:R-:W0:Y:S01]  /*1240*/  MUFU.RCP R17, R16 ;  /* 0x0000001000117308 */ /* 0x000e220000001000 */
[----:B------:R-:W-:Y:S02]  /*1250*/  FSEL R18, R18, 127, P4 ;  /* 0x42fe000012127808 */ /* 0x000fe40002000000 */
[----:B------:R-:W-:Y:S01]  /*1260*/  FSETP.NEU.AND P6, PT, R13, RZ, PT ;  /* 0x000000ff0d00720b */ /* 0x000fe20003fcd000 */
[----:B------:R-:W-:Y:S01]  /*1270*/  @!P4 FADD R19, R19, R19 ;  /* 0x000000131313c221 */ /* 0x000fe20000000000 */
[----:B------:R-:W-:-:S04]  /*1280*/  FSETP.GT.AND P4, PT, R18, 128, PT ;  /* 0x430000001200780b */ /* 0x000fc80003f84000 */
[----:B------:R-:W-:Y:S02]  /*1290*/  FSEL R19, R19, +INF , !P4 ;  /* 0x7f80000013137808 */ /* 0x000fe40006000000 */
[----:B------:R-:W-:Y:S01]  /*12a0*/  FSETP.GEU.AND P4, PT, R18, -25, PT ;  /* 0xc1c800001200780b */ /* 0x000fe20003f8e000 */
[----:B------:R-:W-:Y:S01]  /*12b0*/  FADD R22, R13, R13 ;  /* 0x0000000d0d167221 */ /* 0x000fe20000000000 */
[----:B0-----:R-:W-:-:S03]  /*12c0*/  FMUL R24, R17, R24 ;  /* 0x0000001811187220 */ /* 0x001fc60000400000 */
[----:B------:R-:W-:Y:S02]  /*12d0*/  @P6 FSEL R22, R19, -1, P4 ;  /* 0xbf80000013166808 */ /* 0x000fe40002000000 */
[----:B------:R-:W4:Y:S01]  /*12e0*/  LDG.E.128 R16, desc[UR4][R4.64+0x800] ;  /* 0x0008000404107981 */ /* 0x000f22000c1e1d00 */
[----:B------:R-:W-:Y:S02]  /*12f0*/  FSETP.NEU.AND P4, PT, R12, RZ, PT ;  /* 0x000000ff0c00720b */ /* 0x000fe40003f8d000 */
[----:B------:R-:W-:Y:S01]  /*1300*/  FSEL R15, R15, 127, P5 ;  /* 0x42fe00000f0f7808 */ /* 0x000fe20002800000 */
[----:B------:R-:W-:-:S03]  /*1310*/  @!P5 FADD R21, R21, R21 ;  /* 0x000000151515d221 */ /* 0x000fc60000000000 */
[C---:B------:R-:W-:Y:S02]  /*1320*/  FSETP.GT.AND P5, PT, R15.reuse, 128, PT ;  /* 0x430000000f00780b */ /* 0x040fe40003fa4000 */
[----:B------:R-:W-:Y:S02]  /*1330*/  FSETP.GEU.AND P6, PT, R15, -25, PT ;  /* 0xc1c800000f00780b */ /* 0x000fe40003fce000 */
[----:B------:R-:W-:Y:S01]  /*1340*/  FSEL R15, R21, +INF , !P5 ;  /* 0x7f800000150f7808 */ /* 0x000fe20006800000 */
[----:B------:R-:W-:-:S03]  /*1350*/  FADD R21, R12, R12 ;  /* 0x0000000c0c157221 */ /* 0x000fc60000000000 */
[----:B------:R-:W-:Y:S02]  /*1360*/  @P4 FSEL R21, R15, -1, P6 ;  /* 0xbf8000000f154808 */ /* 0x000fe40003000000 */
[----:B------:R-:W-:Y:S02]  /*1370*/  FSEL R15, R23, R26, P3 ;  /* 0x0000001a170f7208 */ /* 0x000fe40001800000 */
[----:B------:R-:W-:Y:S01]  /*1380*/  FSEL R14, R14, R25, P2 ;  /* 0x000000190e0e7208 */ /* 0x000fe20001000000 */
[----:B----4-:R-:W-:-:S04]  /*1390*/  FADD R16, R16, R7 ;  /* 0x0000000710107221 */ /* 0x010fc80000000000 */
[----:B------:R-:W-:Y:S01]  /*13a0*/  FADD R23, -R6, R16 ;  /* 0x0000001006177221 */ /* 0x000fe20000000100 */
[----:B------:R-:W-:-:S03]  /*13b0*/  FADD R17, R17, R7 ;  /* 0x0000000711117221 */ /* 0x000fc60000000000 */
[-C--:B------:R-:W-:Y:S01]  /*13c0*/  FMUL R23, R23, R24.reuse ;  /* 0x0000001817177220 */ /* 0x080fe20000400000 */
[--C-:B------:R-:W-:Y:S01]  /*13d0*/  FADD R19, R19, R7.reuse ;  /* 0x0000000713137221 */ /* 0x100fe20000000000 */
[----:B------:R-:W-:Y:S02]  /*13e0*/  FADD R18, R18, R7 ;  /* 0x0000000712127221 */ /* 0x000fe40000000000 */
[----:B-----5:R-:W-:Y:S01]  /*13f0*/  FFMA R23, R3, R23, R20 ;  /* 0x0000001703177223 */ /* 0x020fe20000000014 */
[C---:B------:R-:W-:Y:S01]  /*1400*/  FADD R7, -R6.reuse, R17 ;  /* 0x0000001106077221 */ /* 0x040fe20000000100 */
[C---:B------:R-:W-:Y:S01]  /*1410*/  FADD R27, -R6.reuse, R19 ;  /* 0x00000013061b7221 */ /* 0x040fe20000000100 */
[----:B------:R-:W-:Y:S01]  /*1420*/  FADD R29, -R6, R18 ;  /* 0x00000012061d7221 */ /* 0x000fe20000000100 */
[----:B------:R-:W-:Y:S01]  /*1430*/  FMUL R26, R23, 1.4426950216293334961 ;  /* 0x3fb8aa3b171a7820 */ /* 0x000fe20000400000 */
[-C--:B------:R-:W-:Y:S01]  /*1440*/  FMUL R6, R7, R24.reuse ;  /* 0x0000001807067220 */ /* 0x080fe20000400000 */
[-C--:B------:R-:W-:Y:S01]  /*1450*/  FMUL R27, R27, R24.reuse ;  /* 0x000000181b1b7220 */ /* 0x080fe20000400000 */
[----:B------:R-:W-:-:S02]  /*1460*/  FMUL R7, R29, R24 ;  /* 0x000000181d077220 */ /* 0x000fc40000400000 */
[----:B------:R-:W0:Y:S01]  /*1470*/  FRND R24, R26 ;  /* 0x0000001a00187307 */ /* 0x000e220000201000 */
[C-C-:B------:R-:W-:Y:S01]  /*1480*/  FFMA R6, R3.reuse, R6, R20.reuse ;  /* 0x0000000603067223 */ /* 0x140fe20000000014 */
[C-C-:B------:R-:W-:Y:S01]  /*1490*/  FFMA R7, R3.reuse, R7, R20.reuse ;  /* 0x0000000703077223 */ /* 0x140fe20000000014 */
[----:B------:R-:W-:Y:S01]  /*14a0*/  FFMA R3, R3, R27, R20 ;  /* 0x0000001b03037223 */ /* 0x000fe20000000014 */
[----:B------:R-:W-:-:S05]  /*14b0*/  FADD.FTZ R20, |R23|, -RZ ;  /* 0x800000ff17147221 */ /* 0x000fca0000010200 */
[----:B------:R-:W-:-:S04]  /*14c0*/  FSETP.GEU.AND P3, PT, R20, 0.40999999642372131348, PT ;  /* 0x3ed1eb851400780b */ /* 0x000fc80003f6e000 */
[----:B0-----:R-:W-:-:S05]  /*14d0*/  FSEL R24, R24, RZ, P3 ;  /* 0x000000ff18187208 */ /* 0x001fca0001800000 */
[----:B------:R-:W-:-:S04]  /*14e0*/  FFMA.FTZ R27, -R24, 0.693145751953125, R23 ;  /* 0x3f317200181b7823 */ /* 0x000fc80000010117 */
[----:B------:R-:W-:-:S04]  /*14f0*/  FFMA.FTZ R27, -R24, 1.428606765330187045e-06, R27 ;  /* 0x35bfbe8e181b7823 */ /* 0x000fc8000001011b */
[----:B------:R-:W-:-:S04]  /*1500*/  FFMA.FTZ R20, R27, R0, 0.0083824126049876213074 ;  /* 0x3c0956631b147423 */ /* 0x000fc80000010000 */
[----:B------:R-:W-:-:S04]  /*1510*/  FFMA.FTZ R20, R27, R20, 0.041667830199003219604 ;  /* 0x3d2aabe31b147423 */ /* 0x000fc80000010014 */
[----:B------:R-:W-:Y:S01]  /*1520*/  FFMA.FTZ R20, R27, R20, 0.16666397452354431152 ;  /* 0x3e2aa9f61b147423 */ /* 0x000fe20000010014 */
[----:B------:R-:W-:-:S03]  /*1530*/  FSETP.NEU.AND P3, PT, R24, 128, PT ;  /* 0x430000001800780b */ /* 0x000fc60003f6d000 */
[----:B------:R-:W-:Y:S01]  /*1540*/  FFMA.FTZ R20, R27, R20, 0.49999994039535522461 ;  /* 0x3efffffe1b147423 */ /* 0x000fe20000010014 */
[----:B------:R-:W-:-:S03]  /*1550*/  FSEL R24, R24, 127, P3 ;  /* 0x42fe000018187808 */ /* 0x000fc60001800000 */
[----:B------:R-:W-:-:S04]  /*1560*/  FMUL R20, R27, R20 ;  /* 0x000000141b147220 */ /* 0x000fc80000400000 */
[----:B------:R-:W-:Y:S02]  /*1570*/  FFMA.FTZ R27, R27, R20, R27 ;  /* 0x000000141b1b7223 */ /* 0x000fe4000001001b */
[----:B------:R-:W0:Y:S01]  /*1580*/  MUFU.EX2 R20, R24 ;  /* 0x0000001800147308 */ /* 0x000e220000000800 */
[----:B------:R-:W-:Y:S02]  /*1590*/  FSETP.NEU.AND P4, PT, R23, RZ, PT ;  /* 0x000000ff1700720b */ /* 0x000fe40003f8d000 */
[----:B------:R-:W-:Y:S01]  /*15a0*/  FSETP.GT.AND P2, PT, R24, 128, PT ;  /* 0x430000001800780b */ /* 0x000fe20003f44000 */
[----:B0-----:R-:W-:-:S04]  /*15b0*/  FADD R25, R20, -1 ;  /* 0xbf80000014197421 */ /* 0x001fc80000000000 */
[----:B------:R-:W-:-:S04]  /*15c0*/  FFMA.FTZ R20, R20, R27, R25 ;  /* 0x0000001b14147223 */ /* 0x000fc80000010019 */
[----:B------:R-:W-:Y:S01]  /*15d0*/  @!P3 FADD R20, R20, R20 ;  /* 0x000000141414b221 */ /* 0x000fe20000000000 */
[----:B------:R-:W-:-:S04]  /*15e0*/  FSETP.GEU.AND P3, PT, R24, -25, PT ;  /* 0xc1c800001800780b */ /* 0x000fc80003f6e000 */
[----:B------:R-:W-:Y:S02]  /*15f0*/  FSEL R20, R20, +INF , !P2 ;  /* 0x7f80000014147808 */ /* 0x000fe40005000000 */
[C---:B------:R-:W-:Y:S02]  /*1600*/  FSETP.GT.AND P2, PT, R23.reuse, RZ, PT ;  /* 0x000000ff1700720b */ /* 0x040fe40003f44000 */
[----:B------:R-:W-:Y:S01]  /*1610*/  FSEL R20, R20, -1, P3 ;  /* 0xbf80000014147808 */ /* 0x000fe20001800000 */
[----:B------:R-:W-:-:S05]  /*1620*/  @!P4 FADD R20, R23, R23 ;  /* 0x000000171714c221 */ /* 0x000fca0000000000 */
[----:B------:R-:W-:-:S05]  /*1630*/  FSEL R27, R23, R20, P2 ;  /* 0x00000014171b7208 */ /* 0x000fca0001000000 */
[----:B------:R-:W-:-:S04]  /*1640*/  FADD R20, R8, R27 ;  /* 0x0000001b08147221 */ /* 0x000fc80000000000 */
[----:B------:R-:W-:-:S04]  /*1650*/  FMUL R24, R20, 1.4426950216293334961 ;  /* 0x3fb8aa3b14187820 */ /* 0x000fc80000400000 */
[----:B------:R-:W0:Y:S01]  /*1660*/  FRND R23, R24 ;  /* 0x0000001800177307 */ /* 0x000e220000201000 */
[----:B------:R-:W-:-:S05]  /*1670*/  FADD.FTZ R25, |R20|, -RZ ;  /* 0x800000ff14197221 */ /* 0x000fca0000010200 */
[----:B------:R-:W-:-:S04]  /*1680*/  FSETP.GEU.AND P2, PT, R25, 0.40999999642372131348, PT ;  /* 0x3ed1eb851900780b */ /* 0x000fc80003f4e000 */
[----:B0-----:R-:W-:-:S05]  /*1690*/  FSEL R23, R23, RZ, P2 ;  /* 0x000000ff17177208 */ /* 0x001fca0001000000 */
[----:B------:R-:W-:Y:S01]  /*16a0*/  FFMA.FTZ R26, -R23, 0.693145751953125, R20 ;  /* 0x3f317200171a7823 */ /* 0x000fe20000010114 */
[----:B------:R-:W-:-:S03]  /*16b0*/  FSETP.GT.AND P2, PT, R27, -R8, PT ;  /* 0x800000081b00720b */ /* 0x000fc60003f44000 */
[C---:B------:R-:W-:Y:S01]  /*16c0*/  FFMA.FTZ R25, -R23.reuse, 1.428606765330187045e-06, R26 ;  /* 0x35bfbe8e17197823 */ /* 0x040fe2000001011a */
[----:B------:R-:W-:-:S03]  /*16d0*/  FSETP.NEU.AND P5, PT, R23, 128, PT ;  /* 0x430000001700780b */ /* 0x000fc60003fad000 */
[----:B------:R-:W-:Y:S01]  /*16e0*/  FFMA.FTZ R8, R25, R0, 0.0083824126049876213074 ;  /* 0x3c09566319087423 */ /* 0x000fe20000010000 */
[----:B------:R-:W-:-:S03]  /*16f0*/  FSEL R27, R23, 127, P5 ;  /* 0x42fe0000171b7808 */ /* 0x000fc60002800000 */
[C---:B------:R-:W-:Y:S01]  /*1700*/  FFMA.FTZ R8, R25.reuse, R8, 0.041667830199003219604 ;  /* 0x3d2aabe319087423 */ /* 0x040fe20000010008 */
[----:B------:R-:W0:Y:S03]  /*1710*/  MUFU.EX2 R24, R27 ;  /* 0x0000001b00187308 */ /* 0x000e260000000800 */
[----:B------:R-:W-:-:S04]  /*1720*/  FFMA.FTZ R8, R25, R8, 0.16666397452354431152 ;  /* 0x3e2aa9f619087423 */ /* 0x000fc80000010008 */
[----:B------:R-:W-:Y:S01]  /*1730*/  FFMA.FTZ R8, R25, R8, 0.49999994039535522461 ;  /* 0x3efffffe19087423 */ /* 0x000fe20000010008 */
[----:B------:R-:W-:-:S03]  /*1740*/  FMUL R26, R3, 1.4426950216293334961 ;  /* 0x3fb8aa3b031a7820 */ /* 0x000fc60000400000 */
[----:B------:R-:W-:-:S04]  /*1750*/  FMUL R8, R25, R8 ;  /* 0x0000000819087220 */ /* 0x000fc80000400000 */
[----:B------:R-:W-:Y:S01]  /*1760*/  FFMA.FTZ R25, R25, R8, R25 ;  /* 0x0000000819197223 */ /* 0x000fe20000010019 */
[C---:B0-----:R-:W-:Y:S01]  /*1770*/  FADD R29, R24.reuse, -1 ;  /* 0xbf800000181d7421 */ /* 0x041fe20000000000 */
[----:B------:R-:W0:Y:S03]  /*1780*/  FRND R8, R26 ;  /* 0x0000001a00087307 */ /* 0x000e260000201000 */
[----:B------:R-:W-:Y:S01]  /*1790*/  FFMA.FTZ R24, R24, R25, R29 ;  /* 0x0000001918187223 */ /* 0x000fe2000001001d */
[----:B------:R-:W-:-:S05]  /*17a0*/  FADD.FTZ R25, |R3|, -RZ ;  /* 0x800000ff03197221 */ /* 0x000fca0000010200 */
[----:B------:R-:W-:-:S04]  /*17b0*/  FSETP.GEU.AND P3, PT, R25, 0.40999999642372131348, PT ;  /* 0x3ed1eb851900780b */ /* 0x000fc80003f6e000 */
[----:B0-----:R-:W-:-:S05]  /*17c0*/  FSEL R8, R8, RZ, P3 ;  /* 0x000000ff08087208 */ /* 0x001fca0001800000 */
[C---:B------:R-:W-:Y:S01]  /*17d0*/  FFMA.FTZ R25, -R8.reuse, 0.693145751953125, R3 ;  /* 0x3f31720008197823 */ /* 0x040fe20000010103 */
[----:B------:R-:W-:-:S03]  /*17e0*/  FSETP.NEU.AND P4, PT, R8, 128, PT ;  /* 0x430000000800780b */ /* 0x000fc60003f8d000 */
[C---:B------:R-:W-:Y:S01]  /*17f0*/  FFMA.FTZ R25, -R8.reuse, 1.428606765330187045e-06, R25 ;  /* 0x35bfbe8e08197823 */ /* 0x040fe20000010119 */
[----:B------:R-:W-:-:S03]  /*1800*/  FSEL R8, R8, 127, P4 ;  /* 0x42fe000008087808 */ /* 0x000fc60002000000 */
[C---:B------:R-:W-:Y:S01]  /*1810*/  FFMA.FTZ R28, R25.reuse, R0, 0.0083824126049876213074 ;  /* 0x3c095663191c7423 */ /* 0x040fe20000010000 */
[----:B------:R-:W0:Y:S03]  /*1820*/  MUFU.EX2 R26, R8 ;  /* 0x00000008001a7308 */ /* 0x000e260000000800 */
[----:B------:R-:W-:-:S04]  /*1830*/  FFMA.FTZ R28, R25, R28, 0.041667830199003219604 ;  /* 0x3d2aabe3191c7423 */ /* 0x000fc8000001001c */
[----:B------:R-:W-:Y:S01]  /*1840*/  FFMA.FTZ R28, R25, R28, 0.16666397452354431152 ;  /* 0x3e2aa9f6191c7423 */ /* 0x000fe2000001001c */
[----:B------:R-:W-:-:S03]  /*1850*/  FSETP.NEU.AND P3, PT, R20, RZ, PT ;  /* 0x000000ff1400720b */ /* 0x000fc60003f6d000 */
[----:B------:R-:W-:Y:S01]  /*1860*/  FFMA.FTZ R28, R25, R28, 0.49999994039535522461 ;  /* 0x3efffffe191c7423 */ /* 0x000fe2000001001c */
[----:B------:R-:W-:Y:S01]  /*1870*/  FSEL R23, R23, 127, P5 ;  /* 0x42fe000017177808 */ /* 0x000fe20002800000 */
[----:B------:R-:W-:Y:S02]  /*1880*/  @!P5 FADD R24, R24, R24 ;  /* 0x000000181818d221 */ /* 0x000fe40000000000 */
[----:B------:R-:W-:Y:S01]  /*1890*/  FMUL R28, R25, R28 ;  /* 0x0000001c191c7220 */ /* 0x000fe20000400000 */
[----:B------:R-:W-:Y:S01]  /*18a0*/  FSETP.GT.AND P5, PT, R23, 128, PT ;  /* 0x430000001700780b */ /* 0x000fe20003fa4000 */
[----:B0-----:R-:W-:Y:S02]  /*18b0*/  FADD R27, R26, -1 ;  /* 0xbf8000001a1b7421 */ /* 0x001fe40000000000 */
[----:B------:R-:W-:Y:S01]  /*18c0*/  FFMA.FTZ R25, R25, R28, R25 ;  /* 0x0000001c19197223 */ /* 0x000fe20000010019 */
[----:B------:R-:W-:Y:S02]  /*18d0*/  FSEL R24, R24, +INF , !P5 ;  /* 0x7f80000018187808 */ /* 0x000fe40006800000 */
[----:B------:R-:W-:Y:S01]  /*18e0*/  FSETP.GEU.AND P6, PT, R23, -25, PT ;  /* 0xc1c800001700780b */ /* 0x000fe20003fce000 */
[----:B------:R-:W-:Y:S01]  /*18f0*/  FFMA.FTZ R25, R26, R25, R27 ;  /* 0x000000191a197223 */ /* 0x000fe2000001001b */
[----:B------:R-:W-:Y:S01]  /*1900*/  FMUL R26, R7, 1.4426950216293334961 ;  /* 0x3fb8aa3b071a7820 */ /* 0x000fe20000400000 */
[----:B------:R-:W-:Y:S01]  /*1910*/  FADD R23, R20, R20 ;  /* 0x0000001414177221 */ /* 0x000fe20000000000 */
[----:B------:R-:W-:-:S02]  /*1920*/  @P3 FSEL R23, R24, -1, P6 ;  /* 0xbf80000018173808 */ /* 0x000fc40003000000 */
[----:B------:R-:W0:Y:S01]  /*1930*/  FRND R24, R26 ;  /* 0x0000001a00187307 */ /* 0x000e220000201000 */
[----:B------:R-:W-:-:S05]  /*1940*/  FADD.FTZ R27, |R7|, -RZ ;  /* 0x800000ff071b7221 */ /* 0x000fca0000010200 */
[----:B------:R-:W-:-:S04]  /*1950*/  FSETP.GEU.AND P3, PT, R27, 0.40999999642372131348, PT ;  /* 0x3ed1eb851b00780b */ /* 0x000fc80003f6e000 */
[----:B0-----:R-:W-:-:S05]  /*1960*/  FSEL R24, R24, RZ, P3 ;  /* 0x000000ff18187208 */ /* 0x001fca0001800000 */
[----:B------:R-:W-:Y:S01]  /*1970*/  FFMA.FTZ R27, -R24, 0.693145751953125, R7 ;  /* 0x3f317200181b7823 */ /* 0x000fe20000010107 */
[----:B------:R-:W-:-:S03]  /*1980*/  FSETP.GT.AND P6, PT, R8, 128, PT ;  /* 0x430000000800780b */ /* 0x000fc60003fc4000 */
[----:B------:R-:W-:Y:S01]  /*1990*/  FFMA.FTZ R27, -R24, 1.428606765330187045e-06, R27 ;  /* 0x35bfbe8e181b7823 */ /* 0x000fe2000001011b */
[----:B------:R-:W-:-:S03]  /*19a0*/  FSETP.GEU.AND P5, PT, R8, -25, PT ;  /* 0xc1c800000800780b */ /* 0x000fc60003fae000 */
[----:B------:R-:W-:Y:S01]  /*19b0*/  FFMA.FTZ R8, R27, R0, 0.0083824126049876213074 ;  /* 0x3c0956631b087423 */ /* 0x000fe20000010000 */
[----:B------:R-:W-:-:S03]  /*19c0*/  FSETP.NEU.AND P3, PT, R24, 128, PT ;  /* 0x430000001800780b */ /* 0x000fc60003f6d000 */
[----:B------:R-:W-:Y:S01]  /*19d0*/  FFMA.FTZ R8, R27, R8, 0.041667830199003219604 ;  /* 0x3d2aabe31b087423 */ /* 0x000fe20000010008 */
[----:B------:R-:W-:Y:S01]  /*19e0*/  @!P4 FADD R25, R25, R25 ;  /* 0x000000191919c221 */ /* 0x000fe20000000000 */
[----:B------:R-:W-:Y:S02]  /*19f0*/  FSETP.NEU.AND P4, PT, R3, RZ, PT ;  /* 0x000000ff0300720b */ /* 0x000fe40003f8d000 */
[----:B------:R-:W-:Y:S01]  /*1a00*/  FFMA.FTZ R8, R27, R8, 0.16666397452354431152 ;  /* 0x3e2aa9f61b087423 */ /* 0x000fe20000010008 */
[----:B------:R-:W-:-:S03]  /*1a10*/  FSEL R24, R24, 127, P3 ;  /* 0x42fe000018187808 */ /* 0x000fc60001800000 */
[----:B------:R-:W-:Y:S01]  /*1a20*/  FFMA.FTZ R8, R27, R8, 0.49999994039535522461 ;  /* 0x3efffffe1b087423 */ /* 0x000fe20000010008 */
[----:B------:R-:W0:Y:S01]  /*1a30*/  MUFU.EX2 R26, R24 ;  /* 0x00000018001a7308 */ /* 0x000e220000000800 */
[----:B------:R-:W-:Y:S02]  /*1a40*/  FSEL R25, R25, +INF , !P6 ;  /* 0x7f80000019197808 */ /* 0x000fe40007000000 */
[----:B------:R-:W-:-:S04]  /*1a50*/  FMUL R8, R27, R8 ;  /* 0x000000081b087220 */ /* 0x000fc80000400000 */
[----:B------:R-:W-:Y:S01]  /*1a60*/  FFMA.FTZ R27, R27, R8, R27 ;  /* 0x000000081b1b7223 */ /* 0x000fe2000001001b */
[----:B------:R-:W-:Y:S01]  /*1a70*/  FSEL R8, R25, -1, P5 ;  /* 0xbf80000019087808 */ /* 0x000fe20002800000 */
[C---:B------:R-:W-:Y:S01]  /*1a80*/  @!P4 FADD R8, R3.reuse, R3 ;  /* 0x000000030308c221 */ /* 0x040fe20000000000 */
[----:B------:R-:W-:-:S04]  /*1a90*/  FSETP.GT.AND P4, PT, R3, RZ, PT ;  /* 0x000000ff0300720b */ /* 0x000fc80003f84000 */
[----:B------:R-:W-:Y:S01]  /*1aa0*/  FSEL R8, R3, R8, P4 ;  /* 0x0000000803087208 */ /* 0x000fe20002000000 */
[----:B0-----:R-:W-:-:S04]  /*1ab0*/  FADD R3, R26, -1 ;  /* 0xbf8000001a037421 */ /* 0x001fc80000000000 */
[----:B------:R-:W-:Y:S01]  /*1ac0*/  FFMA.FTZ R3, R26, R27, R3 ;  /* 0x0000001b1a037223 */ /* 0x000fe20000010003 */
[----:B------:R-:W-:-:S04]  /*1ad0*/  FMUL R26, R6, 1.4426950216293334961 ;  /* 0x3fb8aa3b061a7820 */ /* 0x000fc80000400000 */
        /* <DEDUP_REMOVED lines=8> */
[----:B------:R-:W-:-:S04]  /*1b60*/  FFMA.FTZ R24, R27, R0, 0.0083824126049876213074 ;  /* 0x3c0956631b187423 */ /* 0x000fc80000010000 */
[----:B------:R-:W-:-:S04]  /*1b70*/  FFMA.FTZ R24, R27, R24, 0.041667830199003219604 ;  /* 0x3d2aabe31b187423 */ /* 0x000fc80000010018 */
[----:B------:R-:W-:Y:S01]  /*1b80*/  FFMA.FTZ R24, R27, R24, 0.16666397452354431152 ;  /* 0x3e2aa9f61b187423 */ /* 0x000fe20000010018 */
[----:B------:R-:W-:-:S03]  /*1b90*/  FSETP.NEU.AND P4, PT, R25, 128, PT ;  /* 0x430000001900780b */ /* 0x000fc60003f8d000 */
[----:B------:R-:W-:Y:S01]  /*1ba0*/  FFMA.FTZ R24, R27, R24, 0.49999994039535522461 ;  /* 0x3efffffe1b187423 */ /* 0x000fe20000010018 */
[----:B------:R-:W-:Y:S01]  /*1bb0*/  @!P3 FADD R3, R3, R3 ;  /* 0x000000030303b221 */ /* 0x000fe20000000000 */
[----:B------:R-:W-:Y:S02]  /*1bc0*/  FSETP.NEU.AND P3, PT, R7, RZ, PT ;  /* 0x000000ff0700720b */ /* 0x000fe40003f6d000 */
[----:B------:R-:W-:Y:S01]  /*1bd0*/  FMUL R24, R27, R24 ;  /* 0x000000181b187220 */ /* 0x000fe20000400000 */
[----:B------:R-:W-:-:S03]  /*1be0*/  FSEL R25, R25, 127, P4 ;  /* 0x42fe000019197808 */ /* 0x000fc60002000000 */
[----:B------:R-:W-:Y:S02]  /*1bf0*/  FFMA.FTZ R27, R27, R24, R27 ;  /* 0x000000181b1b7223 */ /* 0x000fe4000001001b */
[----:B------:R-:W0:Y:S01]  /*1c00*/  MUFU.EX2 R24, R25 ;  /* 0x0000001900187308 */ /* 0x000e220000000800 */
[----:B------:R-:W-:-:S04]  /*1c10*/  FSEL R3, R3, +INF , !P6 ;  /* 0x7f80000003037808 */ /* 0x000fc80007000000 */
[----:B------:R-:W-:Y:S01]  /*1c20*/  FSEL R26, R3, -1, P5 ;  /* 0xbf800000031a7808 */ /* 0x000fe20002800000 */
[C---:B------:R-:W-:Y:S01]  /*1c30*/  @!P3 FADD R26, R7.reuse, R7 ;  /* 0x00000007071ab221 */ /* 0x040fe20000000000 */
[----:B------:R-:W-:-:S04]  /*1c40*/  FSETP.GT.AND P3, PT, R7, RZ, PT ;  /* 0x000000ff0700720b */ /* 0x000fc80003f64000 */
[----:B------:R-:W-:Y:S01]  /*1c50*/  FSEL R3, R7, R26, P3 ;  /* 0x0000001a07037208 */ /* 0x000fe20001800000 */
[----:B0-----:R-:W-:Y:S01]  /*1c60*/  FADD R7, R24, -1 ;  /* 0xbf80000018077421 */ /* 0x001fe20000000000 */
[----:B------:R-:W-:-:S03]  /*1c70*/  FSETP.NEU.AND P5, PT, R6, RZ, PT ;  /* 0x000000ff0600720b */ /* 0x000fc60003fad000 */
[----:B------:R-:W-:Y:S01]  /*1c80*/  FFMA.FTZ R7, R24, R27, R7 ;  /* 0x0000001b18077223 */ /* 0x000fe20000010007 */
[----:B------:R-:W-:-:S03]  /*1c90*/  FSETP.GT.AND P3, PT, R25, 128, PT ;  /* 0x430000001900780b */ /* 0x000fc60003f64000 */
[----:B------:R-:W-:Y:S01]  /*1ca0*/  @!P4 FADD R7, R7, R7 ;  /* 0x000000070707c221 */ /* 0x000fe20000000000 */
[----:B------:R-:W-:-:S04]  /*1cb0*/  FSETP.GEU.AND P4, PT, R25, -25, PT ;  /* 0xc1c800001900780b */ /* 0x000fc80003f8e000 */
[----:B------:R-:W-:Y:S02]  /*1cc0*/  FSEL R7, R7, +INF , !P3 ;  /* 0x7f80000007077808 */ /* 0x000fe40005800000 */
[C---:B------:R-:W-:Y:S02]  /*1cd0*/  FSETP.GT.AND P3, PT, R6.reuse, RZ, PT ;  /* 0x000000ff0600720b */ /* 0x040fe40003f64000 */
[----:B------:R-:W-:Y:S01]  /*1ce0*/  FSEL R25, R7, -1, P4 ;  /* 0xbf80000007197808 */ /* 0x000fe20002000000 */
[----:B------:R-:W-:-:S05]  /*1cf0*/  @!P5 FADD R25, R6, R6 ;  /* 0x000000060619d221 */ /* 0x000fca0000000000 */
[----:B------:R-:W-:Y:S01]  /*1d00*/  FSEL R24, R6, R25, P3 ;  /* 0x0000001906187208 */ /* 0x000fe20001800000 */
[----:B------:R-:W-:-:S04]  /*1d10*/  FADD R7, R10, R3 ;  /* 0x000000030a077221 */ /* 0x000fc80000000000 */
[----:B------:R-:W-:Y:S01]  /*1d20*/  FADD R6, R9, R24 ;  /* 0x0000001809067221 */ /* 0x000fe20000000000 */
[----:B------:R-:W-:-:S03]  /*1d30*/  FMUL R27, R7, 1.4426950216293334961 ;  /* 0x3fb8aa3b071b7820 */ /* 0x000fc60000400000 */
[----:B------:R-:W-:Y:S01]  /*1d40*/  FMUL R25, R6, 1.4426950216293334961 ;  /* 0x3fb8aa3b06197820 */ /* 0x000fe20000400000 */
[----:B------:R-:W0:Y:S01]  /*1d50*/  FRND R26, R27 ;  /* 0x0000001b001a7307 */ /* 0x000e220000201000 */
[----:B------:R-:W-:Y:S01]  /*1d60*/  FSETP.GT.AND P4, PT, R3, -R10, PT ;  /* 0x8000000a0300720b */ /* 0x000fe20003f84000 */
[----:B------:R-:W-:-:S06]  /*1d70*/  FADD.FTZ R10, |R7|, -RZ ;  /* 0x800000ff070a7221 */ /* 0x000fcc0000010200 */
[----:B------:R-:W1:Y:S01]  /*1d80*/  FRND R25, R25 ;  /* 0x0000001900197307 */ /* 0x000e620000201000 */
[----:B------:R-:W-:Y:S01]  /*1d90*/  FADD.FTZ R3, |R6|, -RZ ;  /* 0x800000ff06037221 */ /* 0x000fe20000010200 */
[----:B------:R-:W-:-:S04]  /*1da0*/  FSETP.GEU.AND P5, PT, R10, 0.40999999642372131348, PT ;  /* 0x3ed1eb850a00780b */ /* 0x000fc80003fae000 */
[----:B------:R-:W-:Y:S02]  /*1db0*/  FSETP.GEU.AND P3, PT, R3, 0.40999999642372131348, PT ;  /* 0x3ed1eb850300780b */ /* 0x000fe40003f6e000 */
[----:B0-----:R-:W-:Y:S02]  /*1dc0*/  FSEL R26, R26, RZ, P5 ;  /* 0x000000ff1a1a7208 */ /* 0x001fe40002800000 */
[----:B-1----:R-:W-:Y:S02]  /*1dd0*/  FSEL R3, R25, RZ, P3 ;  /* 0x000000ff19037208 */ /* 0x002fe40001800000 */
[----:B------:R-:W-:Y:S01]  /*1de0*/  FSETP.GT.AND P3, PT, R24, -R9, PT ;  /* 0x800000091800720b */ /* 0x000fe20003f64000 */
[C---:B------:R-:W-:Y:S02]  /*1df0*/  FFMA.FTZ R9, -R26.reuse, 0.693145751953125, R7 ;  /* 0x3f3172001a097823 */ /* 0x040fe40000010107 */
[----:B------:R-:W-:Y:S02]  /*1e00*/  FFMA.FTZ R10, -R3, 0.693145751953125, R6 ;  /* 0x3f317200030a7823 */ /* 0x000fe40000010106 */
[----:B------:R-:W-:-:S02]  /*1e10*/  FFMA.FTZ R25, -R26, 1.428606765330187045e-06, R9 ;  /* 0x35bfbe8e1a197823 */ /* 0x000fc40000010109 */
[----:B------:R-:W-:-:S04]  /*1e20*/  FFMA.FTZ R9, -R3, 1.428606765330187045e-06, R10 ;  /* 0x35bfbe8e03097823 */ /* 0x000fc8000001010a */
[----:B------:R-:W-:-:S04]  /*1e30*/  FFMA.FTZ R24, R9, R0, 0.0083824126049876213074 ;  /* 0x3c09566309187423 */ /* 0x000fc80000010000 */
[----:B------:R-:W-:-:S04]  /*1e40*/  FFMA.FTZ R24, R9, R24, 0.041667830199003219604 ;  /* 0x3d2aabe309187423 */ /* 0x000fc80000010018 */
[----:B------:R-:W-:-:S04]  /*1e50*/  FFMA.FTZ R24, R9, R24, 0.16666397452354431152 ;  /* 0x3e2aa9f609187423 */ /* 0x000fc80000010018 */
[----:B------:R-:W-:Y:S01]  /*1e60*/  FFMA.FTZ R24, R9, R24, 0.49999994039535522461 ;  /* 0x3efffffe09187423 */ /* 0x000fe20000010018 */
[----:B------:R-:W-:-:S03]  /*1e70*/  FFMA.FTZ R10, R25, R0, 0.0083824126049876213074 ;  /* 0x3c095663190a7423 */ /* 0x000fc60000010000 */
[----:B------:R-:W-:Y:S01]  /*1e80*/  FMUL R24, R9, R24 ;  /* 0x0000001809187220 */ /* 0x000fe20000400000 */
[----:B------:R-:W-:-:S03]  /*1e90*/  FFMA.FTZ R10, R25, R10, 0.041667830199003219604 ;  /* 0x3d2aabe3190a7423 */ /* 0x000fc6000001000a */
[----:B------:R-:W-:Y:S01]  /*1ea0*/  FFMA.FTZ R9, R9, R24, R9 ;  /* 0x0000001809097223 */ /* 0x000fe20000010009 */
[----:B------:R-:W-:Y:S01]  /*1eb0*/  FADD R24, R11, R8 ;  /* 0x000000080b187221 */ /* 0x000fe20000000000 */
[----:B------:R-:W-:-:S03]  /*1ec0*/  FFMA.FTZ R10, R25, R10, 0.16666397452354431152 ;  /* 0x3e2aa9f6190a7423 */ /* 0x000fc6000001000a */
[----:B------:R-:W-:Y:S01]  /*1ed0*/  FMUL R28, R24, 1.4426950216293334961 ;  /* 0x3fb8aa3b181c7820 */ /* 0x000fe20000400000 */
[----:B------:R-:W-:-:S04]  /*1ee0*/  FFMA.FTZ R10, R25, R10, 0.49999994039535522461 ;  /* 0x3efffffe190a7423 */ /* 0x000fc8000001000a */
[C---:B------:R-:W-:Y:S01]  /*1ef0*/  FMUL R10, R25.reuse, R10 ;  /* 0x0000000a190a7220 */ /* 0x040fe20000400000 */
[----:B------:R-:W0:Y:S03]  /*1f00*/  FRND R28, R28 ;  /* 0x0000001c001c7307 */ /* 0x000e260000201000 */
[----:B------:R-:W-:Y:S01]  /*1f10*/  FFMA.FTZ R10, R25, R10, R25 ;  /* 0x0000000a190a7223 */ /* 0x000fe20000010019 */
[----:B------:R-:W-:-:S05]  /*1f20*/  FADD.FTZ R25, |R24|, -RZ ;  /* 0x800000ff18197221 */ /* 0x000fca0000010200 */
[----:B------:R-:W-:-:S04]  /*1f30*/  FSETP.GEU.AND P5, PT, R25, 0.40999999642372131348, PT ;  /* 0x3ed1eb851900780b */ /* 0x000fc80003fae000 */
[----:B0-----:R-:W-:Y:S02]  /*1f40*/  FSEL R27, R28, RZ, P5 ;  /* 0x000000ff1c1b7208 */ /* 0x001fe40002800000 */
[----:B------:R-:W-:-:S03]  /*1f50*/  FSETP.NEU.AND P5, PT, R26, 128, PT ;  /* 0x430000001a00780b */ /* 0x000fc60003fad000 */
[----:B------:R-:W-:Y:S01]  /*1f60*/  FFMA.FTZ R25, -R27, 0.693145751953125, R24 ;  /* 0x3f3172001b197823 */ /* 0x000fe20000010118 */
[----:B------:R-:W-:-:S03]  /*1f70*/  FSEL R26, R26, 127, P5 ;  /* 0x42fe00001a1a7808 */ /* 0x000fc60002800000 */
[----:B------:R-:W-:Y:S02]  /*1f80*/  FFMA.FTZ R25, -R27, 1.428606765330187045e-06, R25 ;  /* 0x35bfbe8e1b197823 */ /* 0x000fe40000010119 */
[----:B------:R-:W0:Y:S01]  /*1f90*/  MUFU.EX2 R27, R26 ;  /* 0x0000001a001b7308 */ /* 0x000e220000000800 */
[----:B------:R-:W-:Y:S01]  /*1fa0*/  FSEL R13, R13, R22, P0 ;  /* 0x000000160d0d7208 */ /* 0x000fe20000000000 */
[----:B------:R-:W-:Y:S01]  /*1fb0*/  FFMA.FTZ R0, R25, R0, 0.0083824126049876213074 ;  /* 0x3c09566319007423 */ /* 0x000fe20000010000 */
[----:B------:R-:W-:Y:S02]  /*1fc0*/  FSETP.NEU.AND P6, PT, R7, RZ, PT ;  /* 0x000000ff0700720b */ /* 0x000fe40003fcd000 */
[----:B------:R-:W-:Y:S01]  /*1fd0*/  FSETP.GT.AND P0, PT, R8, -R11, PT ;  /* 0x8000000b0800720b */ /* 0x000fe20003f04000 */
[----:B------:R-:W-:Y:S01]  /*1fe0*/  FFMA.FTZ R0, R25, R0, 0.041667830199003219604 ;  /* 0x3d2aabe319007423 */ /* 0x000fe20000010000 */
[----:B0-----:R-:W-:-:S04]  /*1ff0*/  FADD R22, R27, -1 ;  /* 0xbf8000001b167421 */ /* 0x001fc80000000000 */
[----:B------:R-:W-:Y:S01]  /*2000*/  FFMA.FTZ R10, R27, R10, R22 ;  /* 0x0000000a1b0a7223 */ /* 0x000fe20000010016 */
[----:B------:R-:W-:-:S03]  /*2010*/  FADD R8, R11, R8 ;  /* 0x000000080b087221 */ /* 0x000fc60000000000 */
[----:B------:R-:W-:Y:S01]  /*2020*/  @!P5 FADD R10, R10, R10 ;  /* 0x0000000a0a0ad221 */ /* 0x000fe20000000000 */
[----:B------:R-:W-:Y:S01]  /*2030*/  FSETP.GT.AND P5, PT, R26, 128, PT ;  /* 0x430000001a00780b */ /* 0x000fe20003fa4000 */
[----:B------:R-:W-:Y:S01]  /*2040*/  FFMA.FTZ R0, R25, R0, 0.16666397452354431152 ;  /* 0x3e2aa9f619007423 */ /* 0x000fe20000010000 */
[----:B------:R-:W-:Y:S02]  /*2050*/  FADD.FTZ R22, |R8|, -RZ ;  /* 0x800000ff08167221 */ /* 0x000fe40000010200 */
[----:B------:R-:W-:Y:S02]  /*2060*/  FSEL R11, R10, +INF , !P5 ;  /* 0x7f8000000a0b7808 */ /* 0x000fe40006800000 */
[----:B------:R-:W-:Y:S01]  /*2070*/  FSETP.GEU.AND P5, PT, R26, -25, PT ;  /* 0xc1c800001a00780b */ /* 0x000fe20003fae000 */
[----:B------:R-:W-:Y:S01]  /*2080*/  FADD R10, R7, R7 ;  /* 0x00000007070a7221 */ /* 0x000fe20000000000 */
[----:B------:R-:W-:Y:S02]  /*2090*/  FFMA.FTZ R0, R25, R0, 0.49999994039535522461 ;  /* 0x3efffffe19007423 */ /* 0x000fe40000010000 */
[----:B------:R-:W-:-:S02]  /*20a0*/  @P6 FSEL R10, R11, -1, P5 ;  /* 0xbf8000000b0a6808 */ /* 0x000fc40002800000 */
[----:B------:R-:W-:Y:S02]  /*20b0*/  FSETP.NEU.AND P6, PT, R3, 128, PT ;  /* 0x430000000300780b */ /* 0x000fe40003fcd000 */
[----:B------:R-:W-:Y:S01]  /*20c0*/  FSETP.GEU.AND P5, PT, R22, 0.40999999642372131348, PT ;  /* 0x3ed1eb851600780b */ /* 0x000fe20003fae000 */
[----:B------:R-:W-:Y:S01]  /*20d0*/  FMUL R22, R25, R0 ;  /* 0x0000000019167220 */ /* 0x000fe20000400000 */
[----:B------:R-:W-:-:S03]  /*20e0*/  FSEL R3, R3, 127, P6 ;  /* 0x42fe000003037808 */ /* 0x000fc60003000000 */
[----:B------:R-:W-:Y:S01]  /*20f0*/  FFMA.FTZ R25, R25, R22, R25 ;  /* 0x0000001619197223 */ /* 0x000fe20000010019 */
[----:B------:R-:W-:Y:S01]  /*2100*/  FMUL R22, R8, 1.4426950216293334961 ;  /* 0x3fb8aa3b08167820 */ /* 0x000fe20000400000 */
[----:B------:R-:W0:Y:S08]  /*2110*/  MUFU.EX2 R0, R3 ;  /* 0x0000000300007308 */ /* 0x000e300000000800 */
[----:B------:R-:W1:Y:S01]  /*2120*/  FRND R22, R22 ;  /* 0x0000001600167307 */ /* 0x000e620000201000 */
[----:B0-----:R-:W-:-:S04]  /*2130*/  FADD R11, R0, -1 ;  /* 0xbf800000000b7421 */ /* 0x001fc80000000000 */
[----:B------:R-:W-:Y:S01]  /*2140*/  FFMA.FTZ R9, R0, R9, R11 ;  /* 0x0000000900097223 */ /* 0x000fe2000001000b */
[----:B-1----:R-:W-:Y:S02]  /*2150*/  FSEL R0, R22, RZ, P5 ;  /* 0x000000ff16007208 */ /* 0x002fe40002800000 */
[----:B------:R-:W-:Y:S01]  /*2160*/  FSETP.NEU.AND P5, PT, R6, RZ, PT ;  /* 0x000000ff0600720b */ /* 0x000fe20003fad000 */
[----:B------:R-:W-:Y:S01]  /*2170*/  @!P6 FADD R9, R9, R9 ;  /* 0x000000090909e221 */ /* 0x000fe20000000000 */
[----:B------:R-:W-:-:S04]  /*2180*/  FSETP.GT.AND P6, PT, R3, 128, PT ;  /* 0x430000000300780b */ /* 0x000fc80003fc4000 */
[----:B------:R-:W-:Y:S02]  /*2190*/  FSEL R9, R9, +INF , !P6 ;  /* 0x7f80000009097808 */ /* 0x000fe40007000000 */
[----:B------:R-:W-:Y:S01]  /*21a0*/  FSETP.GEU.AND P6, PT, R3, -25, PT ;  /* 0xc1c800000300780b */ /* 0x000fe20003fce000 */
[----:B------:R-:W-:-:S04]  /*21b0*/  FADD R11, R6, R6 ;  /* 0x00000006060b7221 */ /* 0x000fc80000000000 */
[----:B------:R-:W-:Y:S02]  /*21c0*/  @P5 FSEL R11, R9, -1, P6 ;  /* 0xbf800000090b5808 */ /* 0x000fe40003000000 */
[----:B------:R-:W-:-:S04]  /*21d0*/  FSETP.NEU.AND P5, PT, R0, 128, PT ;  /* 0x430000000000780b */ /* 0x000fc80003fad000 */
[----:B------:R-:W-:-:S04]  /*21e0*/  FSEL R0, R0, 127, P5 ;  /* 0x42fe000000007808 */ /* 0x000fc80002800000 */
[----:B------:R-:W0:Y:S02]  /*21f0*/  MUFU.EX2 R3, R0 ;  /* 0x0000000000037308 */ /* 0x000e240000000800 */
[----:B0-----:R-:W-:-:S04]  /*2200*/  FADD R22, R3, -1 ;  /* 0xbf80000003167421 */ /* 0x001fc80000000000 */
[----:B------:R-:W-:-:S04]  /*2210*/  FFMA.FTZ R22, R3, R25, R22 ;  /* 0x0000001903167223 */ /* 0x000fc80000010016 */
[----:B------:R-:W-:Y:S01]  /*2220*/  @!P5 FADD R22, R22, R22 ;  /* 0x000000161616d221 */ /* 0x000fe20000000000 */
[----:B------:R-:W-:Y:S02]  /*2230*/  FSETP.NEU.AND P5, PT, R8, RZ, PT ;  /* 0x000000ff0800720b */ /* 0x000fe40003fad000 */
[----:B------:R-:W0:Y:S01]  /*2240*/  LDC.64 R8, c[0x0][0x218] ;  /* 0x00008600ff087b82 */ /* 0x000e220000000a00 */
[----:B------:R-:W-:-:S04]  /*2250*/  FSETP.GT.AND P6, PT, R0, 128, PT ;  /* 0x430000000000780b */ /* 0x000fc80003fc4000 */
[----:B------:R-:W-:Y:S02]  /*2260*/  FSEL R22, R22, +INF , !P6 ;  /* 0x7f80000016167808 */ /* 0x000fe40007000000 */
[----:B------:R-:W-:-:S04]  /*2270*/  FSETP.GEU.AND P6, PT, R0, -25, PT ;  /* 0xc1c800000000780b */ /* 0x000fc80003fce000 */
[----:B------:R-:W-:Y:S01]  /*2280*/  FSEL R25, R22, -1, P6 ;  /* 0xbf80000016197808 */ /* 0x000fe20003000000 */
[----:B------:R-:W-:Y:S01]  /*2290*/  @!P5 FADD R25, R24, R24 ;  /* 0x000000181819d221 */ /* 0x000fe20000000000 */
[----:B------:R-:W-:Y:S02]  /*22a0*/  FSEL R12, R12, R21, P1 ;  /* 0x000000150c0c7208 */ /* 0x000fe40000800000 */
[----:B------:R-:W-:Y:S01]  /*22b0*/  FSEL R10, R7, R10, P4 ;  /* 0x0000000a070a7208 */ /* 0x000fe20002000000 */
[----:B------:R-:W-:Y:S01]  /*22c0*/  STG.E.128 desc[UR4][R4.64+0x800], R16 ;  /* 0x0008001004007986 */ /* 0x000fe2000c101d04 */
[----:B0-----:R-:W-:Y:S01]  /*22d0*/  IMAD.WIDE R2, R2, 0x4, R8 ;  /* 0x0000000402027825 */ /* 0x001fe200078e0208 */
[----:B------:R-:W-:Y:S02]  /*22e0*/  FSEL R9, R6, R11, P3 ;  /* 0x0000000b06097208 */ /* 0x000fe40001800000 */
[----:B------:R-:W-:Y:S02]  /*22f0*/  FSEL R8, R20, R23, P2 ;  /* 0x0000001714087208 */ /* 0x000fe40001000000 */
[----:B------:R-:W-:Y:S01]  /*2300*/  FSEL R11, R24, R25, P0 ;  /* 0x00000019180b7208 */ /* 0x000fe20000000000 */
[----:B------:R-:W-:Y:S04]  /*2310*/  STG.E.128 desc[UR4][R2.64], R12 ;  /* 0x0000000c02007986 */ /* 0x000fe8000c101d04 */
[----:B------:R-:W-:Y:S01]  /*2320*/  STG.E.128 desc[UR4][R2.64+0x800], R8 ;  /* 0x0008000802007986 */ /* 0x000fe2000c101d04 */
[----:B------:R-:W-:Y:S05]  /*2330*/  EXIT ;  /* 0x000000000000794d */ /* 0x000fea0003800000 */
.L_x_0:
[----:B------:R-:W-:-:S00]  /*2340*/  BRA `(.L_x_0) ;  /* 0xfffffffc00fc7947 */ /* 0x000fc0000383ffff */
[----:B------:R-:W-:-:S00]  /*2350*/  NOP ;  /* 0x0000000000007918 */ /* 0x000fc00000000000 */
        /* <DEDUP_REMOVED lines=10> */
.L_x_1:


//--------------------- .nv.global.init           --------------------------
	.section	.nv.global.init,"aw",@progbits
.nv.global.init:
	.type		_$_str,@object
	.size		_$_str,(_$_str_$_2 - _$_str)
_$_str:
        /*0000*/ 	.byte	0x5f, 0x5f, 0x43, 0x55, 0x44, 0x41, 0x5f, 0x46, 0x54, 0x5a, 0x00
	.type		_$_str_$_2,@object
	.size		_$_str_$_2,(.L_1 - _$_str_$_2)
_$_str_$_2:
        /*000b*/ 	.byte	0x5f, 0x5f, 0x43, 0x55, 0x44, 0x41, 0x5f, 0x50, 0x52, 0x45, 0x43, 0x5f, 0x53, 0x51, 0x52, 0x54
        /*001b*/ 	.byte	0x00
.L_1:


//--------------------- .nv.constant0.triton_poi_fused__native_batch_norm_legit_no_training_add_convolution_elu_10 --------------------------
	.section	.nv.constant0.triton_poi_fused__native_batch_norm_legit_no_training_add_convolution_elu_10,"a",@progbits
	.sectionflags	@""
	.align	4
.nv.constant0.triton_poi_fused__native_batch_norm_legit_no_training_add_convolution_elu_10:
	.zero		596
